// auto-generated by cutlass_sweep.gemm — config: {"arch": "sm_100", "cluster_m": 2, "cluster_n": 2, "dtype": "int8", "stages": 5, "tile_k": 64, "tile_m": 128, "tile_n": 64}
#include "cutlass/cutlass.h"
#include "cutlass/gemm/collective/collective_builder.hpp"
#include "cutlass/gemm/device/gemm_universal_adapter.h"
#include "cutlass/gemm/kernel/gemm_universal.hpp"
#include "cutlass/epilogue/collective/collective_builder.hpp"

using ElemA = int8_t;
using ElemB = int8_t;
using ElemCD = int8_t;
using Acc  = int32_t;
using TileShape    = cute::Shape<cute::_128, cute::_64, cute::_64>;
using ClusterShape = cute::Shape<cute::_2, cute::_2, cute::_1>;

using CollectiveEpilogue = typename cutlass::epilogue::collective::CollectiveBuilder<
    cutlass::arch::Sm100, cutlass::arch::OpClassTensorOp,
    TileShape, ClusterShape,
    cutlass::epilogue::collective::EpilogueTileAuto,
    Acc, Acc,
    ElemCD, cutlass::layout::RowMajor, 128 / cutlass::sizeof_bits<ElemCD>::value,
    ElemCD, cutlass::layout::RowMajor, 128 / cutlass::sizeof_bits<ElemCD>::value,
    cutlass::epilogue::collective::EpilogueScheduleAuto
  >::CollectiveOp;

using CollectiveMainloop = typename cutlass::gemm::collective::CollectiveBuilder<
    cutlass::arch::Sm100, cutlass::arch::OpClassTensorOp,
    ElemA, cutlass::layout::RowMajor, 128 / cutlass::sizeof_bits<ElemA>::value,
    ElemB, cutlass::layout::ColumnMajor, 128 / cutlass::sizeof_bits<ElemB>::value,
    Acc,
    TileShape, ClusterShape,
    cutlass::gemm::collective::StageCount<5>,
    cutlass::gemm::collective::KernelScheduleAuto
  >::CollectiveOp;

using GemmKernel = cutlass::gemm::kernel::GemmUniversal<
    cute::Shape<int,int,int,int>,
    CollectiveMainloop,
    CollectiveEpilogue
>;
using Gemm = cutlass::gemm::device::GemmUniversalAdapter<GemmKernel>;

// Force the device kernel symbol into the cubin without needing a host main.
auto* _anchor = &cutlass::device_kernel<GemmKernel>;


// ===== COMPILED SASS (sm_100a) =====

	.target	sm_100a

	.elftype	@"ET_EXEC"


//--------------------- .note.nv.tkinfo           --------------------------
	.section	.note.nv.tkinfo,"",@"SHT_NOTE"
	.sectionflags	@"SHF_NOTE_NV_TKINFO"
	.tkinfo
        /*0018*/ 	.word	0x00000002
        /*0030*/ 	.string	""
        /*0030*/ 	.string	"ptxas"
        /*0030*/ 	.string	"Cuda compilation tools, release 13.0, V13.0.88"
        /*0030*/ 	.string	"Build cuda_13.0.r13.0/compiler.36424714_0"
        /*0030*/ 	.string	"-arch sm_100a -m 64 "



//--------------------- .note.nv.cuinfo           --------------------------
	.section	.note.nv.cuinfo,"",@"SHT_NOTE"
	.sectionflags	@"SHF_NOTE_NV_CUINFO"
        /*0018*/ 	.short	0x0002
        /*001a*/ 	.short	0x0064
        /*001c*/ 	.short	0x0082
	.zero		2


//--------------------- .nv.info                  --------------------------
	.section	.nv.info,"",@"SHT_CUDA_INFO"
	.align	4


	//----- nvinfo : EIATTR_REGCOUNT
	.align		4
        /*0000*/ 	.byte	0x04, 0x2f
        /*0002*/ 	.short	(.L_19 - .L_18)
	.align		4
.L_18:
        /*0004*/ 	.word	index@(_ZN7cutlass13device_kernelINS_4gemm6kernel13GemmUniversalIN4cute5tupleIJiiiiEEENS1_10collective13CollectiveMmaINS1_35MainloopSm100TmaUmmaWarpSpecializedILi5ELi2ELi4ENS5_IJNS4_1CILi2EEESB_NSA_ILi1EEEEEEEENS5_IJNSA_ILi128EEENSA_ILi64EEESG_EEEaNS5_IJlSC_lEEEaSI_NS4_8TiledMMAINS4_8MMA_AtomIJNS4_21SM100_MMA_S8_2x1SM_SSIaaiLi128ELi64ELNS4_4UMMA5MajorE0ELSN_0ELNSM_8SaturateE0EEEEEENS4_6LayoutINS5_IJSC_SC_SC_EEENS5_IJNSA_ILi0EEEST_ST_EEEEENS5_IJNS4_10UnderscoreESW_SW_EEEEENS4_28SM100_TMA_2SM_LOAD_MULTICASTENS4_14ComposedLayoutINS4_7SwizzleILi2ELi4ELi3EEENS4_18smem_ptr_flag_bitsILi8EEENSR_INS5_IJNSA_ILi8EEESG_EEENS5_IJSG_SC_EEEEEEEvNS4_8identityENS4_18SM100_TMA_2SM_LOADES19_vS1A_EENS_8epilogue10collective18CollectiveEpilogueINS1D_23Sm100TmaWarpSpecializedILi1ELi1ELi32ELb0ELb0EEEJNS5_IJSG_SG_SG_EEENS5_IJNSR_ISG_SC_EES1J_EEEaSI_aSI_NS1D_6fusion15FusionCallbacksIS1H_NS1L_17LinearCombinationIaiaiLNS_15FloatRoundStyleE2EEES1I_S1K_JEEENS4_5SM1004TMEM4LOAD26SM100_TMEM_LOAD_32dp32b32xENS4_13SM90_TMA_LOADES19_NS4_39AutoVectorizingCopyWithAssumedAlignmentILi128EEENS4_14SM90_TMA_STOREES19_S1X_S1X_EEEvvEEEEvNT_6ParamsE)
        /*0008*/ 	.word	0x0000005b


	//----- nvinfo : EIATTR_FRAME_SIZE
	.align		4
.L_19:
        /*000c*/ 	.byte	0x04, 0x11
        /*000e*/ 	.short	(.L_21 - .L_20)
	.align		4
.L_20:
        /*0010*/ 	.word	index@($__internal_2_$__cuda_sm10x_tcgen05_guardrail_trap_unallocated_columns_being_dealloced)
        /*0014*/ 	.word	0x00000000


	//----- nvinfo : EIATTR_FRAME_SIZE
	.align		4
.L_21:
        /*0018*/ 	.byte	0x04, 0x11
        /*001a*/ 	.short	(.L_23 - .L_22)
	.align		4
.L_22:
        /*001c*/ 	.word	index@($__internal_1_$__cuda_sm10x_tcgen05_guardrail_trap_phase_invalid_during_alloc)
        /*0020*/ 	.word	0x00000000


	//----- nvinfo : EIATTR_FRAME_SIZE
	.align		4
.L_23:
        /*0024*/ 	.byte	0x04, 0x11
        /*0026*/ 	.short	(.L_25 - .L_24)
	.align		4
.L_24:
        /*0028*/ 	.word	index@($__internal_0_$__cuda_sm10x_tcgen05_guardrail_trap_col_being_dealloced_not_returned_by_alloc)
        /*002c*/ 	.word	0x00000000


	//----- nvinfo : EIATTR_FRAME_SIZE
	.align		4
.L_25:
        /*0030*/ 	.byte	0x04, 0x11
        /*0032*/ 	.short	(.L_27 - .L_26)
	.align		4
.L_26:
        /*0034*/ 	.word	index@(_ZN7cutlass13device_kernelINS_4gemm6kernel13GemmUniversalIN4cute5tupleIJiiiiEEENS1_10collective13CollectiveMmaINS1_35MainloopSm100TmaUmmaWarpSpecializedILi5ELi2ELi4ENS5_IJNS4_1CILi2EEESB_NSA_ILi1EEEEEEEENS5_IJNSA_ILi128EEENSA_ILi64EEESG_EEEaNS5_IJlSC_lEEEaSI_NS4_8TiledMMAINS4_8MMA_AtomIJNS4_21SM100_MMA_S8_2x1SM_SSIaaiLi128ELi64ELNS4_4UMMA5MajorE0ELSN_0ELNSM_8SaturateE0EEEEEENS4_6LayoutINS5_IJSC_SC_SC_EEENS5_IJNSA_ILi0EEEST_ST_EEEEENS5_IJNS4_10UnderscoreESW_SW_EEEEENS4_28SM100_TMA_2SM_LOAD_MULTICASTENS4_14ComposedLayoutINS4_7SwizzleILi2ELi4ELi3EEENS4_18smem_ptr_flag_bitsILi8EEENSR_INS5_IJNSA_ILi8EEESG_EEENS5_IJSG_SC_EEEEEEEvNS4_8identityENS4_18SM100_TMA_2SM_LOADES19_vS1A_EENS_8epilogue10collective18CollectiveEpilogueINS1D_23Sm100TmaWarpSpecializedILi1ELi1ELi32ELb0ELb0EEEJNS5_IJSG_SG_SG_EEENS5_IJNSR_ISG_SC_EES1J_EEEaSI_aSI_NS1D_6fusion15FusionCallbacksIS1H_NS1L_17LinearCombinationIaiaiLNS_15FloatRoundStyleE2EEES1I_S1K_JEEENS4_5SM1004TMEM4LOAD26SM100_TMEM_LOAD_32dp32b32xENS4_13SM90_TMA_LOADES19_NS4_39AutoVectorizingCopyWithAssumedAlignmentILi128EEENS4_14SM90_TMA_STOREES19_S1X_S1X_EEEvvEEEEvNT_6ParamsE)
        /*0038*/ 	.word	0x00000000


	//----- nvinfo : EIATTR_MIN_STACK_SIZE
	.align		4
.L_27:
        /*003c*/ 	.byte	0x04, 0x12
        /*003e*/ 	.short	(.L_29 - .L_28)
	.align		4
.L_28:
        /*0040*/ 	.word	index@(_ZN7cutlass13device_kernelINS_4gemm6kernel13GemmUniversalIN4cute5tupleIJiiiiEEENS1_10collective13CollectiveMmaINS1_35MainloopSm100TmaUmmaWarpSpecializedILi5ELi2ELi4ENS5_IJNS4_1CILi2EEESB_NSA_ILi1EEEEEEEENS5_IJNSA_ILi128EEENSA_ILi64EEESG_EEEaNS5_IJlSC_lEEEaSI_NS4_8TiledMMAINS4_8MMA_AtomIJNS4_21SM100_MMA_S8_2x1SM_SSIaaiLi128ELi64ELNS4_4UMMA5MajorE0ELSN_0ELNSM_8SaturateE0EEEEEENS4_6LayoutINS5_IJSC_SC_SC_EEENS5_IJNSA_ILi0EEEST_ST_EEEEENS5_IJNS4_10UnderscoreESW_SW_EEEEENS4_28SM100_TMA_2SM_LOAD_MULTICASTENS4_14ComposedLayoutINS4_7SwizzleILi2ELi4ELi3EEENS4_18smem_ptr_flag_bitsILi8EEENSR_INS5_IJNSA_ILi8EEESG_EEENS5_IJSG_SC_EEEEEEEvNS4_8identityENS4_18SM100_TMA_2SM_LOADES19_vS1A_EENS_8epilogue10collective18CollectiveEpilogueINS1D_23Sm100TmaWarpSpecializedILi1ELi1ELi32ELb0ELb0EEEJNS5_IJSG_SG_SG_EEENS5_IJNSR_ISG_SC_EES1J_EEEaSI_aSI_NS1D_6fusion15FusionCallbacksIS1H_NS1L_17LinearCombinationIaiaiLNS_15FloatRoundStyleE2EEES1I_S1K_JEEENS4_5SM1004TMEM4LOAD26SM100_TMEM_LOAD_32dp32b32xENS4_13SM90_TMA_LOADES19_NS4_39AutoVectorizingCopyWithAssumedAlignmentILi128EEENS4_14SM90_TMA_STOREES19_S1X_S1X_EEEvvEEEEvNT_6ParamsE)
        /*0044*/ 	.word	0x00000000
.L_29:


//--------------------- .nv.compat                --------------------------
	.section	.nv.compat,"",@"SHT_CUDA_COMPAT_INFO"
	.align	4
        /*0000*/ 	.byte	0x02, 0x09, 0x01, 0x00, 0x02, 0x02, 0x03, 0x00, 0x02, 0x05, 0x06, 0x00, 0x03, 0x07, 0x01, 0x01
        /*0010*/ 	.byte	0x02, 0x03, 0x01, 0x00, 0x02, 0x06, 0x01, 0x00, 0x04, 0x0b, 0x08, 0x00, 0x01, 0x00, 0x00, 0x00
        /*0020*/ 	.byte	0x00, 0x00, 0x00, 0x00


//--------------------- .nv.info._ZN7cutlass13device_kernelINS_4gemm6kernel13GemmUniversalIN4cute5tupleIJiiiiEEENS1_10collective13CollectiveMmaINS1_35MainloopSm100TmaUmmaWarpSpecializedILi5ELi2ELi4ENS5_IJNS4_1CILi2EEESB_NSA_ILi1EEEEEEEENS5_IJNSA_ILi128EEENSA_ILi64EEESG_EEEaNS5_IJlSC_lEEEaSI_NS4_8TiledMMAINS4_8MMA_AtomIJNS4_21SM100_MMA_S8_2x1SM_SSIaaiLi128ELi64ELNS4_4UMMA5MajorE0ELSN_0ELNSM_8SaturateE0EEEEEENS4_6LayoutINS5_IJSC_SC_SC_EEENS5_IJNSA_ILi0EEEST_ST_EEEEENS5_IJNS4_10UnderscoreESW_SW_EEEEENS4_28SM100_TMA_2SM_LOAD_MULTICASTENS4_14ComposedLayoutINS4_7SwizzleILi2ELi4ELi3EEENS4_18smem_ptr_flag_bitsILi8EEENSR_INS5_IJNSA_ILi8EEESG_EEENS5_IJSG_SC_EEEEEEEvNS4_8identityENS4_18SM100_TMA_2SM_LOADES19_vS1A_EENS_8epilogue10collective18CollectiveEpilogueINS1D_23Sm100TmaWarpSpecializedILi1ELi1ELi32ELb0ELb0EEEJNS5_IJSG_SG_SG_EEENS5_IJNSR_ISG_SC_EES1J_EEEaSI_aSI_NS1D_6fusion15FusionCallbacksIS1H_NS1L_17LinearCombinationIaiaiLNS_15FloatRoundStyleE2EEES1I_S1K_JEEENS4_5SM1004TMEM4LOAD26SM100_TMEM_LOAD_32dp32b32xENS4_13SM90_TMA_LOADES19_NS4_39AutoVectorizingCopyWithAssumedAlignmentILi128EEENS4_14SM90_TMA_STOREES19_S1X_S1X_EEEvvEEEEvNT_6ParamsE --------------------------
	.section	.nv.info._ZN7cutlass13device_kernelINS_4gemm6kernel13GemmUniversalIN4cute5tupleIJiiiiEEENS1_10collective13CollectiveMmaINS1_35MainloopSm100TmaUmmaWarpSpecializedILi5ELi2ELi4ENS5_IJNS4_1CILi2EEESB_NSA_ILi1EEEEEEEENS5_IJNSA_ILi128EEENSA_ILi64EEESG_EEEaNS5_IJlSC_lEEEaSI_NS4_8TiledMMAINS4_8MMA_AtomIJNS4_21SM100_MMA_S8_2x1SM_SSIaaiLi128ELi64ELNS4_4UMMA5MajorE0ELSN_0ELNSM_8SaturateE0EEEEEENS4_6LayoutINS5_IJSC_SC_SC_EEENS5_IJNSA_ILi0EEEST_ST_EEEEENS5_IJNS4_10UnderscoreESW_SW_EEEEENS4_28SM100_TMA_2SM_LOAD_MULTICASTENS4_14ComposedLayoutINS4_7SwizzleILi2ELi4ELi3EEENS4_18smem_ptr_flag_bitsILi8EEENSR_INS5_IJNSA_ILi8EEESG_EEENS5_IJSG_SC_EEEEEEEvNS4_8identityENS4_18SM100_TMA_2SM_LOADES19_vS1A_EENS_8epilogue10collective18CollectiveEpilogueINS1D_23Sm100TmaWarpSpecializedILi1ELi1ELi32ELb0ELb0EEEJNS5_IJSG_SG_SG_EEENS5_IJNSR_ISG_SC_EES1J_EEEaSI_aSI_NS1D_6fusion15FusionCallbacksIS1H_NS1L_17LinearCombinationIaiaiLNS_15FloatRoundStyleE2EEES1I_S1K_JEEENS4_5SM1004TMEM4LOAD26SM100_TMEM_LOAD_32dp32b32xENS4_13SM90_TMA_LOADES19_NS4_39AutoVectorizingCopyWithAssumedAlignmentILi128EEENS4_14SM90_TMA_STOREES19_S1X_S1X_EEEvvEEEEvNT_6ParamsE,"",@"SHT_CUDA_INFO"
	.sectionflags	@""
	.align	4


	//----- nvinfo : EIATTR_CUDA_API_VERSION
	.align		4
        /*0000*/ 	.byte	0x04, 0x37
        /*0002*/ 	.short	(.L_31 - .L_30)
.L_30:
        /*0004*/ 	.word	0x00000082


	//----- nvinfo : EIATTR_KPARAM_INFO
	.align		4
.L_31:
        /*0008*/ 	.byte	0x04, 0x17
        /*000a*/ 	.short	(.L_33 - .L_32)
.L_32:
        /*000c*/ 	.word	0x00000000
        /*0010*/ 	.short	0x0000
        /*0012*/ 	.short	0x0000
        /*0014*/ 	.byte	0x00, 0xf0, 0x01, 0x20


	//----- nvinfo : EIATTR_AT_ENTRY_FRAGMENTS
	.align		4
.L_33:
        /*0018*/ 	.byte	0x04, 0x4f
        /*001a*/ 	.short	(.L_35 - .L_34)


	//   ....[0]....
.L_34:
        /*001c*/ 	.word	0x00000007


	//----- nvinfo : EIATTR_RESERVED_SMEM_USED
	.align		4
.L_35:
        /*0020*/ 	.byte	0x01, 0x41
	.zero		2


	//----- nvinfo : EIATTR_SPARSE_MMA_MASK
	.align		4
        /*0024*/ 	.byte	0x03, 0x50
        /*0026*/ 	.short	0x0000


	//----- nvinfo : EIATTR_TCGEN05_2CTA_USED
	.align		4
        /*0028*/ 	.byte	0x01, 0x52
	.zero		2


	//----- nvinfo : EIATTR_MAXREG_COUNT
	.align		4
        /*002c*/ 	.byte	0x03, 0x1b
        /*002e*/ 	.short	0x00ff


	//----- nvinfo : EIATTR_NUM_BARRIERS
	.align		4
        /*0030*/ 	.byte	0x02, 0x4c
        /*0032*/ 	.byte	0x07
	.zero		1


	//----- nvinfo : EIATTR_EXTERNS
	.align		4
        /*0034*/ 	.byte	0x04, 0x0f
        /*0036*/ 	.short	(.L_37 - .L_36)


	//   ....[0]....
	.align		4
.L_36:
        /*0038*/ 	.word	index@(__assertfail)


	//----- nvinfo : EIATTR_MERCURY_ISA_VERSION
	.align		4
.L_37:
        /*003c*/ 	.byte	0x03, 0x5f
        /*003e*/ 	.short	0x0101


	//----- nvinfo : EIATTR_INT_WARP_WIDE_INSTR_OFFSETS
	.align		4
        /*0040*/ 	.byte	0x04, 0x31
        /*0042*/ 	.short	(.L_39 - .L_38)


	//   ....[0]....
.L_38:
        /*0044*/ 	.word	0x00000d20


	//   ....[1]....
        /*0048*/ 	.word	0x00000dc0


	//   ....[2]....
        /*004c*/ 	.word	0x00004210


	//   ....[3]....
        /*0050*/ 	.word	0x00004240


	//   ....[4]....
        /*0054*/ 	.word	0x00004260


	//   ....[5]....
        /*0058*/ 	.word	0x00004d90


	//   ....[6]....
        /*005c*/ 	.word	0x00004e40


	//----- nvinfo : EIATTR_COOP_GROUP_MASK_REGIDS
	.align		4
.L_39:
        /*0060*/ 	.byte	0x04, 0x29
        /*0062*/ 	.short	(.L_41 - .L_40)


	//   ....[0]....
.L_40:
        /*0064*/ 	.word	0xffffffff


	//   ....[1]....
        /*0068*/ 	.word	0xffffffff


	//   ....[2]....
        /*006c*/ 	.word	0xffffffff


	//   ....[3]....
        /*0070*/ 	.word	0xffffffff


	//   ....[4]....
        /*0074*/ 	.word	0xffffffff


	//   ....[5]....
        /*0078*/ 	.word	0xffffffff


	//   ....[6]....
        /*007c*/ 	.word	0xffffffff


	//   ....[7]....
        /*0080*/ 	.word	0xffffffff


	//   ....[8]....
        /*0084*/ 	.word	0xffffffff


	//   ....[9]....
        /*0088*/ 	.word	0xffffffff


	//   ....[10]....
        /*008c*/ 	.word	0xffffffff


	//   ....[11]....
        /*0090*/ 	.word	0xffffffff


	//   ....[12]....
        /*0094*/ 	.word	0xffffffff


	//   ....[13]....
        /*0098*/ 	.word	0xffffffff


	//----- nvinfo : EIATTR_COOP_GROUP_INSTR_OFFSETS
	.align		4
.L_41:
        /*009c*/ 	.byte	0x04, 0x28
        /*009e*/ 	.short	(.L_43 - .L_42)


	//   ....[0]....
.L_42:
        /*00a0*/ 	.word	0x000000b0


	//   ....[1]....
        /*00a4*/ 	.word	0x00000510


	//   ....[2]....
        /*00a8*/ 	.word	0x000006f0


	//   ....[3]....
        /*00ac*/ 	.word	0x00000820


	//   ....[4]....
        /*00b0*/ 	.word	0x00000910


	//   ....[5]....
        /*00b4*/ 	.word	0x00000a70


	//   ....[6]....
        /*00b8*/ 	.word	0x00000c00


	//   ....[7]....
        /*00bc*/ 	.word	0x00000e40


	//   ....[8]....
        /*00c0*/ 	.word	0x000021a0


	//   ....[9]....
        /*00c4*/ 	.word	0x000030d0


	//   ....[10]....
        /*00c8*/ 	.word	0x000035a0


	//   ....[11]....
        /*00cc*/ 	.word	0x000035d0


	//   ....[12]....
        /*00d0*/ 	.word	0x00004110


	//   ....[13]....
        /*00d4*/ 	.word	0x00004320


	//----- nvinfo : EIATTR_VRC_CTA_INIT_COUNT
	.align		4
.L_43:
        /*00d8*/ 	.byte	0x02, 0x4a
        /*00da*/ 	.byte	0x80
	.zero		1


	//----- nvinfo : EIATTR_SYSCALL_OFFSETS
	.align		4
        /*00dc*/ 	.byte	0x04, 0x46
        /*00de*/ 	.short	(.L_45 - .L_44)


	//   ....[0]....
.L_44:
        /*00e0*/ 	.word	0x000059b0


	//   ....[1]....
        /*00e4*/ 	.word	0x00005af0


	//   ....[2]....
        /*00e8*/ 	.word	0x00006220


	//----- nvinfo : EIATTR_MBARRIER_INSTR_OFFSETS
	.align		4
.L_45:
        /*00ec*/ 	.byte	0x04, 0x39
        /*00ee*/ 	.short	(.L_47 - .L_46)


	//   ....[0]....
.L_46:
        /*00f0*/ 	.word	0x00000640
        /*00f4*/ 	.word	0x000000ff
        /*00f8*/ 	.word	0x00000000
        /*00fc*/ 	.short	0x0100
        /*00fe*/ 	.byte	0x04
	.zero		1


	//   ....[1]....
        /*0100*/ 	.word	0x00000650
        /*0104*/ 	.word	0x000000ff
        /*0108*/ 	.word	0x00000028
        /*010c*/ 	.short	0x0100
        /*010e*/ 	.byte	0x04
	.zero		1


	//   ....[2]....
        /*0110*/ 	.word	0x00000660
        /*0114*/ 	.word	0x000000ff
        /*0118*/ 	.word	0x00000008
        /*011c*/ 	.short	0x0100
        /*011e*/ 	.byte	0x04
	.zero		1


	//   ....[3]....
        /*0120*/ 	.word	0x00000670
        /*0124*/ 	.word	0x000000ff
        /*0128*/ 	.word	0x00000030
        /*012c*/ 	.short	0x0100
        /*012e*/ 	.byte	0x04
	.zero		1


	//   ....[4]....
        /*0130*/ 	.word	0x00000680
        /*0134*/ 	.word	0x000000ff
        /*0138*/ 	.word	0x00000010
        /*013c*/ 	.short	0x0100
        /*013e*/ 	.byte	0x04
	.zero		1


	//   ....[5]....
        /*0140*/ 	.word	0x00000690
        /*0144*/ 	.word	0x000000ff
        /*0148*/ 	.word	0x00000038
        /*014c*/ 	.short	0x0100
        /*014e*/ 	.byte	0x04
	.zero		1


	//   ....[6]....
        /*0150*/ 	.word	0x000006a0
        /*0154*/ 	.word	0x000000ff
        /*0158*/ 	.word	0x00000018
        /*015c*/ 	.short	0x0100
        /*015e*/ 	.byte	0x04
	.zero		1


	//   ....[7]....
        /*0160*/ 	.word	0x000006b0
        /*0164*/ 	.word	0x000000ff
        /*0168*/ 	.word	0x00000040
        /*016c*/ 	.short	0x0100
        /*016e*/ 	.byte	0x04
	.zero		1


	//   ....[8]....
        /*0170*/ 	.word	0x000006c0
        /*0174*/ 	.word	0x000000ff
        /*0178*/ 	.word	0x00000020
        /*017c*/ 	.short	0x0100
        /*017e*/ 	.byte	0x04
	.zero		1


	//   ....[9]....
        /*0180*/ 	.word	0x000006d0
        /*0184*/ 	.word	0x000000ff
        /*0188*/ 	.word	0x00000048
        /*018c*/ 	.short	0x0100
        /*018e*/ 	.byte	0x04
	.zero		1


	//   ....[10]....
        /*0190*/ 	.word	0x000007f0
        /*0194*/ 	.word	0x000000ff
        /*0198*/ 	.word	0x00000050
        /*019c*/ 	.short	0x0100
        /*019e*/ 	.byte	0x04
	.zero		1


	//   ....[11]....
        /*01a0*/ 	.word	0x00000800
        /*01a4*/ 	.word	0x000000ff
        /*01a8*/ 	.word	0x00000058
        /*01ac*/ 	.short	0x0100
        /*01ae*/ 	.byte	0x04
	.zero		1


	//   ....[12]....
        /*01b0*/ 	.word	0x000008e0
        /*01b4*/ 	.word	0x000000ff
        /*01b8*/ 	.word	0x00000060
        /*01bc*/ 	.short	0x0100
        /*01be*/ 	.byte	0x06
	.zero		1


	//   ....[13]....
        /*01c0*/ 	.word	0x000008f0
        /*01c4*/ 	.word	0x000000ff
        /*01c8*/ 	.word	0x00000068
        /*01cc*/ 	.short	0x0100
        /*01ce*/ 	.byte	0x06
	.zero		1


	//   ....[14]....
        /*01d0*/ 	.word	0x00000a20
        /*01d4*/ 	.word	0x000000ff
        /*01d8*/ 	.word	0x00000070
        /*01dc*/ 	.short	0x0100
        /*01de*/ 	.byte	0x06
	.zero		1


	//   ....[15]....
        /*01e0*/ 	.word	0x00000a30
        /*01e4*/ 	.word	0x000000ff
        /*01e8*/ 	.word	0x00000080
        /*01ec*/ 	.short	0x0100
        /*01ee*/ 	.byte	0x06
	.zero		1


	//   ....[16]....
        /*01f0*/ 	.word	0x00000a40
        /*01f4*/ 	.word	0x000000ff
        /*01f8*/ 	.word	0x00000078
        /*01fc*/ 	.short	0x0100
        /*01fe*/ 	.byte	0x06
	.zero		1


	//   ....[17]....
        /*0200*/ 	.word	0x00000a50
        /*0204*/ 	.word	0x000000ff
        /*0208*/ 	.word	0x00000088
        /*020c*/ 	.short	0x0100
        /*020e*/ 	.byte	0x06
	.zero		1


	//   ....[18]....
        /*0210*/ 	.word	0x00000b70
        /*0214*/ 	.word	0x000000ff
        /*0218*/ 	.word	0x00000090
        /*021c*/ 	.short	0x0100
        /*021e*/ 	.byte	0x04
	.zero		1


	//   ....[19]....
        /*0220*/ 	.word	0x00000b80
        /*0224*/ 	.word	0x000000ff
        /*0228*/ 	.word	0x000000b0
        /*022c*/ 	.short	0x0100
        /*022e*/ 	.byte	0x04
	.zero		1


	//   ....[20]....
        /*0230*/ 	.word	0x00000b90
        /*0234*/ 	.word	0x000000ff
        /*0238*/ 	.word	0x00000098
        /*023c*/ 	.short	0x0100
        /*023e*/ 	.byte	0x04
	.zero		1


	//   ....[21]....
        /*0240*/ 	.word	0x00000ba0
        /*0244*/ 	.word	0x000000ff
        /*0248*/ 	.word	0x000000b8
        /*024c*/ 	.short	0x0100
        /*024e*/ 	.byte	0x04
	.zero		1


	//   ....[22]....
        /*0250*/ 	.word	0x00000bb0
        /*0254*/ 	.word	0x000000ff
        /*0258*/ 	.word	0x000000a0
        /*025c*/ 	.short	0x0100
        /*025e*/ 	.byte	0x04
	.zero		1


	//   ....[23]....
        /*0260*/ 	.word	0x00000bc0
        /*0264*/ 	.word	0x000000ff
        /*0268*/ 	.word	0x000000c0
        /*026c*/ 	.short	0x0100
        /*026e*/ 	.byte	0x04
	.zero		1


	//   ....[24]....
        /*0270*/ 	.word	0x00000bd0
        /*0274*/ 	.word	0x000000ff
        /*0278*/ 	.word	0x000000a8
        /*027c*/ 	.short	0x0100
        /*027e*/ 	.byte	0x04
	.zero		1


	//   ....[25]....
        /*0280*/ 	.word	0x00000be0
        /*0284*/ 	.word	0x000000ff
        /*0288*/ 	.word	0x000000c8
        /*028c*/ 	.short	0x0100
        /*028e*/ 	.byte	0x04
	.zero		1


	//   ....[26]....
        /*0290*/ 	.word	0x00000cd0
        /*0294*/ 	.word	0x000000ff
        /*0298*/ 	.word	0x000000d0
        /*029c*/ 	.short	0x0100
        /*029e*/ 	.byte	0x04
	.zero		1


	//   ....[27]....
        /*02a0*/ 	.word	0x00000ce0
        /*02a4*/ 	.word	0x000000ff
        /*02a8*/ 	.word	0x000000e0
        /*02ac*/ 	.short	0x0100
        /*02ae*/ 	.byte	0x04
	.zero		1


	//   ....[28]....
        /*02b0*/ 	.word	0x00000cf0
        /*02b4*/ 	.word	0x000000ff
        /*02b8*/ 	.word	0x000000d8
        /*02bc*/ 	.short	0x0100
        /*02be*/ 	.byte	0x04
	.zero		1


	//   ....[29]....
        /*02c0*/ 	.word	0x00000d00
        /*02c4*/ 	.word	0x000000ff
        /*02c8*/ 	.word	0x000000e8
        /*02cc*/ 	.short	0x0100
        /*02ce*/ 	.byte	0x04
	.zero		1


	//   ....[30]....
        /*02d0*/ 	.word	0x00000e00
        /*02d4*/ 	.word	0x000000ff
        /*02d8*/ 	.word	0x000000f0
        /*02dc*/ 	.short	0x0100
        /*02de*/ 	.byte	0x06
	.zero		1


	//   ....[31]....
        /*02e0*/ 	.word	0x000019c0
        /*02e4*/ 	.word	0x00000000
        /*02e8*/ 	.word	0x000000e0
        /*02ec*/ 	.short	0x010a
        /*02ee*/ 	.byte	0xff
	.zero		1


	//   ....[32]....
        /*02f0*/ 	.word	0x000019f0
        /*02f4*/ 	.word	0x00000000
        /*02f8*/ 	.word	0x000000d0
        /*02fc*/ 	.short	0x0101
        /*02fe*/ 	.byte	0xff
	.zero		1


	//   ....[33]....
        /*0300*/ 	.word	0x00001ab0
        /*0304*/ 	.word	0x000000ff
        /*0308*/ 	.word	0x00000028
        /*030c*/ 	.short	0x010a
        /*030e*/ 	.byte	0x04
	.zero		1


	//   ....[34]....
        /*0310*/ 	.word	0x00001b80
        /*0314*/ 	.word	0x000000ff
        /*0318*/ 	.word	0x00000028
        /*031c*/ 	.short	0x010a
        /*031e*/ 	.byte	0x21
	.zero		1


	//   ....[35]....
        /*0320*/ 	.word	0x00001d40
        /*0324*/ 	.word	0x000000ff
        /*0328*/ 	.word	0x00000028
        /*032c*/ 	.short	0x010a
        /*032e*/ 	.byte	0x07
	.zero		1


	//   ....[36]....
        /*0330*/ 	.word	0x00001e40
        /*0334*/ 	.word	0x000000ff
        /*0338*/ 	.word	0x00000068
        /*033c*/ 	.short	0x0101
        /*033e*/ 	.byte	0x06
	.zero		1


	//   ....[37]....
        /*0340*/ 	.word	0x00001e60
        /*0344*/ 	.word	0x000000ff
        /*0348*/ 	.word	0x00000028
        /*034c*/ 	.short	0x010a
        /*034e*/ 	.byte	0x04
	.zero		1


	//   ....[38]....
        /*0350*/ 	.word	0x00001ee0
        /*0354*/ 	.word	0x000000ff
        /*0358*/ 	.word	0x00000028
        /*035c*/ 	.short	0x010a
        /*035e*/ 	.byte	0x11
	.zero		1


	//   ....[39]....
        /*0360*/ 	.word	0x00002070
        /*0364*/ 	.word	0x000000ff
        /*0368*/ 	.word	0x00000028
        /*036c*/ 	.short	0x010a
        /*036e*/ 	.byte	0x08
	.zero		1


	//   ....[40]....
        /*0370*/ 	.word	0x000021d0
        /*0374*/ 	.word	0x00000003
        /*0378*/ 	.word	0x00000070
        /*037c*/ 	.short	0x010a
        /*037e*/ 	.byte	0xff
	.zero		1


	//   ....[41]....
        /*0380*/ 	.word	0x00002320
        /*0384*/ 	.word	0x00000000
        /*0388*/ 	.word	0x00000000
        /*038c*/ 	.short	0x0101
        /*038e*/ 	.byte	0xff
	.zero		1


	//   ....[42]....
        /*0390*/ 	.word	0x000028c0
        /*0394*/ 	.word	0x000000ff
        /*0398*/ 	.word	0x00000000
        /*039c*/ 	.short	0x010a
        /*039e*/ 	.byte	0x04
	.zero		1


	//   ....[43]....
        /*03a0*/ 	.word	0x00002950
        /*03a4*/ 	.word	0x000000ff
        /*03a8*/ 	.word	0x00000000
        /*03ac*/ 	.short	0x010a
        /*03ae*/ 	.byte	0x05
	.zero		1


	//   ....[44]....
        /*03b0*/ 	.word	0x000029e0
        /*03b4*/ 	.word	0x000000ff
        /*03b8*/ 	.word	0x00000000
        /*03bc*/ 	.short	0x010a
        /*03be*/ 	.byte	0x05
	.zero		1


	//   ....[45]....
        /*03c0*/ 	.word	0x00002a70
        /*03c4*/ 	.word	0x000000ff
        /*03c8*/ 	.word	0x00000000
        /*03cc*/ 	.short	0x010a
        /*03ce*/ 	.byte	0x05
	.zero		1


	//   ....[46]....
        /*03d0*/ 	.word	0x00002b10
        /*03d4*/ 	.word	0x00000000
        /*03d8*/ 	.word	0x00000000
        /*03dc*/ 	.short	0x010a
        /*03de*/ 	.byte	0xff
	.zero		1


	//   ....[47]....
        /*03e0*/ 	.word	0x00002c30
        /*03e4*/ 	.word	0x00000002
        /*03e8*/ 	.word	0x000000d0
        /*03ec*/ 	.short	0x010a
        /*03ee*/ 	.byte	0xff
	.zero		1


	//   ....[48]....
        /*03f0*/ 	.word	0x00002ca0
        /*03f4*/ 	.word	0x00000002
        /*03f8*/ 	.word	0x00000000
        /*03fc*/ 	.short	0x0101
        /*03fe*/ 	.byte	0xff
	.zero		1


	//   ....[49]....
        /*0400*/ 	.word	0x00002cc0
        /*0404*/ 	.word	0x000000ff
        /*0408*/ 	.word	0x00000080
        /*040c*/ 	.short	0x010a
        /*040e*/ 	.byte	0x04
	.zero		1


	//   ....[50]....
        /*0410*/ 	.word	0x00002de0
        /*0414*/ 	.word	0x00000002
        /*0418*/ 	.word	0x00000070
        /*041c*/ 	.short	0x010a
        /*041e*/ 	.byte	0xff
	.zero		1


	//   ....[51]....
        /*0420*/ 	.word	0x00002ee0
        /*0424*/ 	.word	0x00000002
        /*0428*/ 	.word	0x00000000
        /*042c*/ 	.short	0x0101
        /*042e*/ 	.byte	0xff
	.zero		1


	//   ....[52]....
        /*0430*/ 	.word	0x00002f70
        /*0434*/ 	.word	0x000000ff
        /*0438*/ 	.word	0x00000080
        /*043c*/ 	.short	0x0106
        /*043e*/ 	.byte	0x04
	.zero		1


	//   ....[53]....
        /*0440*/ 	.word	0x00002f90
        /*0444*/ 	.word	0x000000ff
        /*0448*/ 	.word	0x00000080
        /*044c*/ 	.short	0x010a
        /*044e*/ 	.byte	0x04
	.zero		1


	//   ....[54]....
        /*0450*/ 	.word	0x00003020
        /*0454*/ 	.word	0x000000ff
        /*0458*/ 	.word	0x00000080
        /*045c*/ 	.short	0x0106
        /*045e*/ 	.byte	0x07
	.zero		1


	//   ....[55]....
        /*0460*/ 	.word	0x00003060
        /*0464*/ 	.word	0x00000000
        /*0468*/ 	.word	0x00000080
        /*046c*/ 	.short	0x010a
        /*046e*/ 	.byte	0xff
	.zero		1


	//   ....[56]....
        /*0470*/ 	.word	0x000032a0
        /*0474*/ 	.word	0x000000ff
        /*0478*/ 	.word	0x00000008
        /*047c*/ 	.short	0x010a
        /*047e*/ 	.byte	0x05
	.zero		1


	//   ....[57]....
        /*0480*/ 	.word	0x000032c0
        /*0484*/ 	.word	0x000000ff
        /*0488*/ 	.word	0x00000008
        /*048c*/ 	.short	0x010a
        /*048e*/ 	.byte	0x05
	.zero		1


	//   ....[58]....
        /*0490*/ 	.word	0x00003450
        /*0494*/ 	.word	0x000000ff
        /*0498*/ 	.word	0x00000008
        /*049c*/ 	.short	0x010a
        /*049e*/ 	.byte	0x05
	.zero		1


	//   ....[59]....
        /*04a0*/ 	.word	0x00003470
        /*04a4*/ 	.word	0x000000ff
        /*04a8*/ 	.word	0x00000008
        /*04ac*/ 	.short	0x010a
        /*04ae*/ 	.byte	0x05
	.zero		1


	//   ....[60]....
        /*04b0*/ 	.word	0x00003530
        /*04b4*/ 	.word	0x000000ff
        /*04b8*/ 	.word	0x00000000
        /*04bc*/ 	.short	0x0101
        /*04be*/ 	.byte	0x04
	.zero		1


	//   ....[61]....
        /*04c0*/ 	.word	0x00003830
        /*04c4*/ 	.word	0x00000000
        /*04c8*/ 	.word	0x00000070
        /*04cc*/ 	.short	0x010a
        /*04ce*/ 	.byte	0xff
	.zero		1


	//   ....[62]....
        /*04d0*/ 	.word	0x000038f0
        /*04d4*/ 	.word	0x00000000
        /*04d8*/ 	.word	0x00000000
        /*04dc*/ 	.short	0x0101
        /*04de*/ 	.byte	0xff
	.zero		1


	//   ....[63]....
        /*04e0*/ 	.word	0x000039b0
        /*04e4*/ 	.word	0x000000ff
        /*04e8*/ 	.word	0x00000000
        /*04ec*/ 	.short	0x010a
        /*04ee*/ 	.byte	0x04
	.zero		1


	//   ....[64]....
        /*04f0*/ 	.word	0x000039c0
        /*04f4*/ 	.word	0x000000ff
        /*04f8*/ 	.word	0x000000b0
        /*04fc*/ 	.short	0x010a
        /*04fe*/ 	.byte	0x17
	.zero		1


	//   ....[65]....
        /*0500*/ 	.word	0x00003a70
        /*0504*/ 	.word	0x000000ff
        /*0508*/ 	.word	0x00000000
        /*050c*/ 	.short	0x010a
        /*050e*/ 	.byte	0x05
	.zero		1


	//   ....[66]....
        /*0510*/ 	.word	0x00003bb0
        /*0514*/ 	.word	0x000000ff
        /*0518*/ 	.word	0x00000000
        /*051c*/ 	.short	0x010a
        /*051e*/ 	.byte	0x04
	.zero		1


	//   ....[67]....
        /*0520*/ 	.word	0x00003e00
        /*0524*/ 	.word	0x000000ff
        /*0528*/ 	.word	0x00000000
        /*052c*/ 	.short	0x010a
        /*052e*/ 	.byte	0x04
	.zero		1


	//   ....[68]....
        /*0530*/ 	.word	0x00003e90
        /*0534*/ 	.word	0x000000ff
        /*0538*/ 	.word	0x00000000
        /*053c*/ 	.short	0x010a
        /*053e*/ 	.byte	0x05
	.zero		1


	//   ....[69]....
        /*0540*/ 	.word	0x00003f20
        /*0544*/ 	.word	0x000000ff
        /*0548*/ 	.word	0x00000000
        /*054c*/ 	.short	0x010a
        /*054e*/ 	.byte	0x05
	.zero		1


	//   ....[70]....
        /*0550*/ 	.word	0x00003fc0
        /*0554*/ 	.word	0x00000000
        /*0558*/ 	.word	0x00000000
        /*055c*/ 	.short	0x010a
        /*055e*/ 	.byte	0xff
	.zero		1


	//   ....[71]....
        /*0560*/ 	.word	0x00004000
        /*0564*/ 	.word	0x00000000
        /*0568*/ 	.word	0x00000000
        /*056c*/ 	.short	0x010a
        /*056e*/ 	.byte	0xff
	.zero		1


	//   ....[72]....
        /*0570*/ 	.word	0x00004070
        /*0574*/ 	.word	0x000000ff
        /*0578*/ 	.word	0x00000000
        /*057c*/ 	.short	0x0101
        /*057e*/ 	.byte	0x04
	.zero		1


	//   ....[73]....
        /*0580*/ 	.word	0x000040b0
        /*0584*/ 	.word	0x000000ff
        /*0588*/ 	.word	0x000000f0
        /*058c*/ 	.short	0x010a
        /*058e*/ 	.byte	0x11
	.zero		1


	//   ....[74]....
        /*0590*/ 	.word	0x00004100
        /*0594*/ 	.word	0x000000ff
        /*0598*/ 	.word	0x00000000
        /*059c*/ 	.short	0x0101
        /*059e*/ 	.byte	0x04
	.zero		1


	//   ....[75]....
        /*05a0*/ 	.word	0x00004570
        /*05a4*/ 	.word	0x00000007
        /*05a8*/ 	.word	0x00000070
        /*05ac*/ 	.short	0x010a
        /*05ae*/ 	.byte	0xff
	.zero		1


	//   ....[76]....
        /*05b0*/ 	.word	0x000046e0
        /*05b4*/ 	.word	0x00000000
        /*05b8*/ 	.word	0x00000000
        /*05bc*/ 	.short	0x0101
        /*05be*/ 	.byte	0xff
	.zero		1


	//   ....[77]....
        /*05c0*/ 	.word	0x00004b50
        /*05c4*/ 	.word	0x000000ff
        /*05c8*/ 	.word	0x00000068
        /*05cc*/ 	.short	0x010a
        /*05ce*/ 	.byte	0x11
	.zero		1


	//   ....[78]....
        /*05d0*/ 	.word	0x00004cd0
        /*05d4*/ 	.word	0x000000ff
        /*05d8*/ 	.word	0x00000058
        /*05dc*/ 	.short	0x010a
        /*05de*/ 	.byte	0x11
	.zero		1


	//   ....[79]....
        /*05e0*/ 	.word	0x00004ee0
        /*05e4*/ 	.word	0x000000ff
        /*05e8*/ 	.word	0x00000050
        /*05ec*/ 	.short	0x010b
        /*05ee*/ 	.byte	0x11
	.zero		1


	//   ....[80]....
        /*05f0*/ 	.word	0x00004ef0
        /*05f4*/ 	.word	0x000000ff
        /*05f8*/ 	.word	0x00000000
        /*05fc*/ 	.short	0x0101
        /*05fe*/ 	.byte	0x37
	.zero		1


	//   ....[81]....
        /*0600*/ 	.word	0x00004f30
        /*0604*/ 	.word	0x00000000
        /*0608*/ 	.word	0x00000058
        /*060c*/ 	.short	0x010a
        /*060e*/ 	.byte	0xff
	.zero		1


	//   ....[82]....
        /*0610*/ 	.word	0x00005270
        /*0614*/ 	.word	0x00000003
        /*0618*/ 	.word	0x00000070
        /*061c*/ 	.short	0x010a
        /*061e*/ 	.byte	0xff
	.zero		1


	//   ....[83]....
        /*0620*/ 	.word	0x000053f0
        /*0624*/ 	.word	0x00000000
        /*0628*/ 	.word	0x00000000
        /*062c*/ 	.short	0x0101
        /*062e*/ 	.byte	0xff
	.zero		1


	//   ....[84]....
        /*0630*/ 	.word	0x00005e60
        /*0634*/ 	.word	0x000000ff
        /*0638*/ 	.word	0x00000050
        /*063c*/ 	.short	0x010a
        /*063e*/ 	.byte	0x2c
	.zero		1


	//   ....[85]....
        /*0640*/ 	.word	0x00005e70
        /*0644*/ 	.word	0x00000053
        /*0648*/ 	.word	0x00000090
        /*064c*/ 	.short	0x010a
        /*064e*/ 	.byte	0xff
	.zero		1


	//   ....[86]....
        /*0650*/ 	.word	0x00005fc0
        /*0654*/ 	.word	0x000000ff
        /*0658*/ 	.word	0x00000050
        /*065c*/ 	.short	0x010a
        /*065e*/ 	.byte	0x2c
	.zero		1


	//   ....[87]....
        /*0660*/ 	.word	0x000060a0
        /*0664*/ 	.word	0x000000ff
        /*0668*/ 	.word	0x00000000
        /*066c*/ 	.short	0x0101
        /*066e*/ 	.byte	0x04
	.zero		1


	//   ....[88]....
        /*0670*/ 	.word	0x00006100
        /*0674*/ 	.word	0x00000053
        /*0678*/ 	.word	0x00000090
        /*067c*/ 	.short	0x010a
        /*067e*/ 	.byte	0xff
	.zero		1


	//   ....[89]....
        /*0680*/ 	.word	0x00006360
        /*0684*/ 	.word	0x00000053
        /*0688*/ 	.word	0x00000000
        /*068c*/ 	.short	0x0101
        /*068e*/ 	.byte	0xff
	.zero		1


	//   ....[90]....
        /*0690*/ 	.word	0x00006da0
        /*0694*/ 	.word	0x00000000
        /*0698*/ 	.word	0x000000e0
        /*069c*/ 	.short	0x010a
        /*069e*/ 	.byte	0xff
	.zero		1


	//   ....[91]....
        /*06a0*/ 	.word	0x00006e00
        /*06a4*/ 	.word	0x00000000
        /*06a8*/ 	.word	0x00000028
        /*06ac*/ 	.short	0x010a
        /*06ae*/ 	.byte	0xff
	.zero		1


	//   ....[92]....
        /*06b0*/ 	.word	0x00006e60
        /*06b4*/ 	.word	0x00000000
        /*06b8*/ 	.word	0x00000028
        /*06bc*/ 	.short	0x010a
        /*06be*/ 	.byte	0xff
	.zero		1


	//   ....[93]....
        /*06c0*/ 	.word	0x00006eb0
        /*06c4*/ 	.word	0x00000003
        /*06c8*/ 	.word	0x00000070
        /*06cc*/ 	.short	0x010a
        /*06ce*/ 	.byte	0xff
	.zero		1


	//   ....[94]....
        /*06d0*/ 	.word	0x00006f10
        /*06d4*/ 	.word	0x00000000
        /*06d8*/ 	.word	0x00000000
        /*06dc*/ 	.short	0x010a
        /*06de*/ 	.byte	0xff
	.zero		1


	//   ....[95]....
        /*06e0*/ 	.word	0x00006f70
        /*06e4*/ 	.word	0x00000000
        /*06e8*/ 	.word	0x00000000
        /*06ec*/ 	.short	0x010a
        /*06ee*/ 	.byte	0xff
	.zero		1


	//   ....[96]....
        /*06f0*/ 	.word	0x00006fd0
        /*06f4*/ 	.word	0x00000000
        /*06f8*/ 	.word	0x00000000
        /*06fc*/ 	.short	0x010a
        /*06fe*/ 	.byte	0xff
	.zero		1


	//   ....[97]....
        /*0700*/ 	.word	0x00007030
        /*0704*/ 	.word	0x00000000
        /*0708*/ 	.word	0x00000000
        /*070c*/ 	.short	0x010a
        /*070e*/ 	.byte	0xff
	.zero		1


	//   ....[98]....
        /*0710*/ 	.word	0x00007080
        /*0714*/ 	.word	0x00000002
        /*0718*/ 	.word	0x000000d0
        /*071c*/ 	.short	0x010a
        /*071e*/ 	.byte	0xff
	.zero		1


	//   ....[99]....
        /*0720*/ 	.word	0x000070e0
        /*0724*/ 	.word	0x00000002
        /*0728*/ 	.word	0x00000080
        /*072c*/ 	.short	0x010a
        /*072e*/ 	.byte	0xff
	.zero		1


	//   ....[100]....
        /*0730*/ 	.word	0x00007130
        /*0734*/ 	.word	0x00000002
        /*0738*/ 	.word	0x00000070
        /*073c*/ 	.short	0x010a
        /*073e*/ 	.byte	0xff
	.zero		1


	//   ....[101]....
        /*0740*/ 	.word	0x00007190
        /*0744*/ 	.word	0x00000000
        /*0748*/ 	.word	0x00000080
        /*074c*/ 	.short	0x010a
        /*074e*/ 	.byte	0xff
	.zero		1


	//   ....[102]....
        /*0750*/ 	.word	0x000071f0
        /*0754*/ 	.word	0x00000005
        /*0758*/ 	.word	0x00000008
        /*075c*/ 	.short	0x010a
        /*075e*/ 	.byte	0xff
	.zero		1


	//   ....[103]....
        /*0760*/ 	.word	0x000072e0
        /*0764*/ 	.word	0x00000000
        /*0768*/ 	.word	0x00000008
        /*076c*/ 	.short	0x010a
        /*076e*/ 	.byte	0xff
	.zero		1


	//   ....[104]....
        /*0770*/ 	.word	0x00007330
        /*0774*/ 	.word	0x00000000
        /*0778*/ 	.word	0x00000070
        /*077c*/ 	.short	0x010a
        /*077e*/ 	.byte	0xff
	.zero		1


	//   ....[105]....
        /*0780*/ 	.word	0x00007390
        /*0784*/ 	.word	0x00000000
        /*0788*/ 	.word	0x000000b0
        /*078c*/ 	.short	0x010a
        /*078e*/ 	.byte	0xff
	.zero		1


	//   ....[106]....
        /*0790*/ 	.word	0x000073f0
        /*0794*/ 	.word	0x00000000
        /*0798*/ 	.word	0x00000000
        /*079c*/ 	.short	0x010a
        /*079e*/ 	.byte	0xff
	.zero		1


	//   ....[107]....
        /*07a0*/ 	.word	0x00007450
        /*07a4*/ 	.word	0x00000000
        /*07a8*/ 	.word	0x00000000
        /*07ac*/ 	.short	0x010a
        /*07ae*/ 	.byte	0xff
	.zero		1


	//   ....[108]....
        /*07b0*/ 	.word	0x000074b0
        /*07b4*/ 	.word	0x00000000
        /*07b8*/ 	.word	0x00000000
        /*07bc*/ 	.short	0x010a
        /*07be*/ 	.byte	0xff
	.zero		1


	//   ....[109]....
        /*07c0*/ 	.word	0x00007510
        /*07c4*/ 	.word	0x00000000
        /*07c8*/ 	.word	0x00000000
        /*07cc*/ 	.short	0x010a
        /*07ce*/ 	.byte	0xff
	.zero		1


	//   ....[110]....
        /*07d0*/ 	.word	0x00007570
        /*07d4*/ 	.word	0x00000000
        /*07d8*/ 	.word	0x000000f0
        /*07dc*/ 	.short	0x010a
        /*07de*/ 	.byte	0xff
	.zero		1


	//   ....[111]....
        /*07e0*/ 	.word	0x000075c0
        /*07e4*/ 	.word	0x00000007
        /*07e8*/ 	.word	0x00000070
        /*07ec*/ 	.short	0x010a
        /*07ee*/ 	.byte	0xff
	.zero		1


	//   ....[112]....
        /*07f0*/ 	.word	0x00007620
        /*07f4*/ 	.word	0x00000000
        /*07f8*/ 	.word	0x00000068
        /*07fc*/ 	.short	0x010a
        /*07fe*/ 	.byte	0xff
	.zero		1


	//   ....[113]....
        /*0800*/ 	.word	0x00007680
        /*0804*/ 	.word	0x00000000
        /*0808*/ 	.word	0x00000058
        /*080c*/ 	.short	0x010a
        /*080e*/ 	.byte	0xff
	.zero		1


	//   ....[114]....
        /*0810*/ 	.word	0x000076d0
        /*0814*/ 	.word	0x00000003
        /*0818*/ 	.word	0x00000070
        /*081c*/ 	.short	0x010a
        /*081e*/ 	.byte	0xff
	.zero		1


	//   ....[115]....
        /*0820*/ 	.word	0x00007730
        /*0824*/ 	.word	0x00000000
        /*0828*/ 	.word	0x00000050
        /*082c*/ 	.short	0x010a
        /*082e*/ 	.byte	0xff
	.zero		1


	//   ....[116]....
        /*0830*/ 	.word	0x00007780
        /*0834*/ 	.word	0x00000053
        /*0838*/ 	.word	0x00000090
        /*083c*/ 	.short	0x010a
        /*083e*/ 	.byte	0xff
	.zero		1


	//----- nvinfo : EIATTR_NUM_MBARRIERS
	.align		4
.L_47:
        /*0840*/ 	.byte	0x03, 0x38
        /*0842*/ 	.short	0x001f


	//----- nvinfo : EIATTR_EXIT_INSTR_OFFSETS
	.align		4
        /*0844*/ 	.byte	0x04, 0x1c
        /*0846*/ 	.short	(.L_49 - .L_48)


	//   ....[0]....
.L_48:
        /*0848*/ 	.word	0x00002b40


	//   ....[1]....
        /*084c*/ 	.word	0x00003030


	//   ....[2]....
        /*0850*/ 	.word	0x00003090


	//   ....[3]....
        /*0854*/ 	.word	0x00004330


	//   ....[4]....
        /*0858*/ 	.word	0x00004f60


	//   ....[5]....
        /*085c*/ 	.word	0x00004fa0


	//   ....[6]....
        /*0860*/ 	.word	0x00006d90


	//----- nvinfo : EIATTR_MAX_THREADS
	.align		4
.L_49:
        /*0864*/ 	.byte	0x04, 0x05
        /*0866*/ 	.short	(.L_51 - .L_50)
.L_50:
        /*0868*/ 	.word	0x00000100
        /*086c*/ 	.word	0x00000001
        /*0870*/ 	.word	0x00000001


	//----- nvinfo : EIATTR_CRS_STACK_SIZE
	.align		4
.L_51:
        /*0874*/ 	.byte	0x04, 0x1e
        /*0876*/ 	.short	(.L_53 - .L_52)
.L_52:
        /*0878*/ 	.word	0x00000000


	//----- nvinfo : EIATTR_CBANK_PARAM_SIZE
	.align		4
.L_53:
        /*087c*/ 	.byte	0x03, 0x19
        /*087e*/ 	.short	0x0800


	//----- nvinfo : EIATTR_PARAM_CBANK
	.align		4
        /*0880*/ 	.byte	0x04, 0x0a
        /*0882*/ 	.short	(.L_55 - .L_54)
	.align		4
.L_54:
        /*0884*/ 	.word	index@(.nv.constant0._ZN7cutlass13device_kernelINS_4gemm6kernel13GemmUniversalIN4cute5tupleIJiiiiEEENS1_10collective13CollectiveMmaINS1_35MainloopSm100TmaUmmaWarpSpecializedILi5ELi2ELi4ENS5_IJNS4_1CILi2EEESB_NSA_ILi1EEEEEEEENS5_IJNSA_ILi128EEENSA_ILi64EEESG_EEEaNS5_IJlSC_lEEEaSI_NS4_8TiledMMAINS4_8MMA_AtomIJNS4_21SM100_MMA_S8_2x1SM_SSIaaiLi128ELi64ELNS4_4UMMA5MajorE0ELSN_0ELNSM_8SaturateE0EEEEEENS4_6LayoutINS5_IJSC_SC_SC_EEENS5_IJNSA_ILi0EEEST_ST_EEEEENS5_IJNS4_10UnderscoreESW_SW_EEEEENS4_28SM100_TMA_2SM_LOAD_MULTICASTENS4_14ComposedLayoutINS4_7SwizzleILi2ELi4ELi3EEENS4_18smem_ptr_flag_bitsILi8EEENSR_INS5_IJNSA_ILi8EEESG_EEENS5_IJSG_SC_EEEEEEEvNS4_8identityENS4_18SM100_TMA_2SM_LOADES19_vS1A_EENS_8epilogue10collective18CollectiveEpilogueINS1D_23Sm100TmaWarpSpecializedILi1ELi1ELi32ELb0ELb0EEEJNS5_IJSG_SG_SG_EEENS5_IJNSR_ISG_SC_EES1J_EEEaSI_aSI_NS1D_6fusion15FusionCallbacksIS1H_NS1L_17LinearCombinationIaiaiLNS_15FloatRoundStyleE2EEES1I_S1K_JEEENS4_5SM1004TMEM4LOAD26SM100_TMEM_LOAD_32dp32b32xENS4_13SM90_TMA_LOADES19_NS4_39AutoVectorizingCopyWithAssumedAlignmentILi128EEENS4_14SM90_TMA_STOREES19_S1X_S1X_EEEvvEEEEvNT_6ParamsE)
        /*0888*/ 	.short	0x0380
        /*088a*/ 	.short	0x0800


	//----- nvinfo : EIATTR_SW_WAR
	.align		4
.L_55:
        /*088c*/ 	.byte	0x04, 0x36
        /*088e*/ 	.short	(.L_57 - .L_56)
.L_56:
        /*0890*/ 	.word	0x00000008
.L_57:


//--------------------- .nv.callgraph             --------------------------
	.section	.nv.callgraph,"",@"SHT_CUDA_CALLGRAPH"
	.align	4
	.sectionentsize	8
	.align		4
        /*0000*/ 	.word	0x00000000
	.align		4
        /*0004*/ 	.word	0xffffffff
	.align		4
        /*0008*/ 	.word	index@(_ZN7cutlass13device_kernelINS_4gemm6kernel13GemmUniversalIN4cute5tupleIJiiiiEEENS1_10collective13CollectiveMmaINS1_35MainloopSm100TmaUmmaWarpSpecializedILi5ELi2ELi4ENS5_IJNS4_1CILi2EEESB_NSA_ILi1EEEEEEEENS5_IJNSA_ILi128EEENSA_ILi64EEESG_EEEaNS5_IJlSC_lEEEaSI_NS4_8TiledMMAINS4_8MMA_AtomIJNS4_21SM100_MMA_S8_2x1SM_SSIaaiLi128ELi64ELNS4_4UMMA5MajorE0ELSN_0ELNSM_8SaturateE0EEEEEENS4_6LayoutINS5_IJSC_SC_SC_EEENS5_IJNSA_ILi0EEEST_ST_EEEEENS5_IJNS4_10UnderscoreESW_SW_EEEEENS4_28SM100_TMA_2SM_LOAD_MULTICASTENS4_14ComposedLayoutINS4_7SwizzleILi2ELi4ELi3EEENS4_18smem_ptr_flag_bitsILi8EEENSR_INS5_IJNSA_ILi8EEESG_EEENS5_IJSG_SC_EEEEEEEvNS4_8identityENS4_18SM100_TMA_2SM_LOADES19_vS1A_EENS_8epilogue10collective18CollectiveEpilogueINS1D_23Sm100TmaWarpSpecializedILi1ELi1ELi32ELb0ELb0EEEJNS5_IJSG_SG_SG_EEENS5_IJNSR_ISG_SC_EES1J_EEEaSI_aSI_NS1D_6fusion15FusionCallbacksIS1H_NS1L_17LinearCombinationIaiaiLNS_15FloatRoundStyleE2EEES1I_S1K_JEEENS4_5SM1004TMEM4LOAD26SM100_TMEM_LOAD_32dp32b32xENS4_13SM90_TMA_LOADES19_NS4_39AutoVectorizingCopyWithAssumedAlignmentILi128EEENS4_14SM90_TMA_STOREES19_S1X_S1X_EEEvvEEEEvNT_6ParamsE)
	.align		4
        /*000c*/ 	.word	index@(__assertfail)
	.align		4
        /*0010*/ 	.word	0x00000000
	.align		4
        /*0014*/ 	.word	0xfffffffe
	.align		4
        /*0018*/ 	.word	0x00000000
	.align		4
        /*001c*/ 	.word	0xfffffffd
	.align		4
        /*0020*/ 	.word	0x00000000
	.align		4
        /*0024*/ 	.word	0xfffffffc


//--------------------- .nv.constant4             --------------------------
	.section	.nv.constant4,"a",@progbits
	.align	8
	.align		8
.nv.constant4:
        /*0000*/ 	.dword	__assertfail
	.align		8
        /*0008*/ 	.dword	__unnamed_1
	.align		8
        /*0010*/ 	.dword	__unnamed_2
	.align		8
        /*0018*/ 	.dword	_ZN40_INTERNAL_de56ff77_4_k_cu_14816178_116174cuda3std3__45__cpo5beginE
	.align		8
        /*0020*/ 	.dword	_ZN40_INTERNAL_de56ff77_4_k_cu_14816178_116174cuda3std3__45__cpo3endE
	.align		8
        /*0028*/ 	.dword	_ZN40_INTERNAL_de56ff77_4_k_cu_14816178_116174cuda3std3__45__cpo6cbeginE
	.align		8
        /*0030*/ 	.dword	_ZN40_INTERNAL_de56ff77_4_k_cu_14816178_116174cuda3std3__45__cpo4cendE
	.align		8
        /*0038*/ 	.dword	_ZN40_INTERNAL_de56ff77_4_k_cu_14816178_116174cuda3std3__442_GLOBAL__N__de56ff77_4_k_cu_14816178_116176ignoreE
	.align		8
        /*0040*/ 	.dword	_ZN40_INTERNAL_de56ff77_4_k_cu_14816178_116174cuda3std3__419piecewise_constructE
	.align		8
        /*0048*/ 	.dword	_ZN40_INTERNAL_de56ff77_4_k_cu_14816178_116174cuda3std3__48in_placeE
	.align		8
        /*0050*/ 	.dword	_ZN40_INTERNAL_de56ff77_4_k_cu_14816178_116174cuda3std6ranges3__45__cpo4swapE
	.align		8
        /*0058*/ 	.dword	_ZN40_INTERNAL_de56ff77_4_k_cu_14816178_116174cuda3std6ranges3__45__cpo9iter_moveE
	.align		8
        /*0060*/ 	.dword	_ZN40_INTERNAL_de56ff77_4_k_cu_14816178_116174cute7productE
	.align		8
        /*0068*/ 	.dword	_ZN40_INTERNAL_de56ff77_4_k_cu_14816178_116174cute1_E
	.align		8
        /*0070*/ 	.dword	$str$25
	.align		8
        /*0078*/ 	.dword	$str$26
	.align		8
        /*0080*/ 	.dword	$str$27
	.align		8
        /*0088*/ 	.dword	$str$28


//--------------------- .text._ZN7cutlass13device_kernelINS_4gemm6kernel13GemmUniversalIN4cute5tupleIJiiiiEEENS1_10collective13CollectiveMmaINS1_35MainloopSm100TmaUmmaWarpSpecializedILi5ELi2ELi4ENS5_IJNS4_1CILi2EEESB_NSA_ILi1EEEEEEEENS5_IJNSA_ILi128EEENSA_ILi64EEESG_EEEaNS5_IJlSC_lEEEaSI_NS4_8TiledMMAINS4_8MMA_AtomIJNS4_21SM100_MMA_S8_2x1SM_SSIaaiLi128ELi64ELNS4_4UMMA5MajorE0ELSN_0ELNSM_8SaturateE0EEEEEENS4_6LayoutINS5_IJSC_SC_SC_EEENS5_IJNSA_ILi0EEEST_ST_EEEEENS5_IJNS4_10UnderscoreESW_SW_EEEEENS4_28SM100_TMA_2SM_LOAD_MULTICASTENS4_14ComposedLayoutINS4_7SwizzleILi2ELi4ELi3EEENS4_18smem_ptr_flag_bitsILi8EEENSR_INS5_IJNSA_ILi8EEESG_EEENS5_IJSG_SC_EEEEEEEvNS4_8identityENS4_18SM100_TMA_2SM_LOADES19_vS1A_EENS_8epilogue10collective18CollectiveEpilogueINS1D_23Sm100TmaWarpSpecializedILi1ELi1ELi32ELb0ELb0EEEJNS5_IJSG_SG_SG_EEENS5_IJNSR_ISG_SC_EES1J_EEEaSI_aSI_NS1D_6fusion15FusionCallbacksIS1H_NS1L_17LinearCombinationIaiaiLNS_15FloatRoundStyleE2EEES1I_S1K_JEEENS4_5SM1004TMEM4LOAD26SM100_TMEM_LOAD_32dp32b32xENS4_13SM90_TMA_LOADES19_NS4_39AutoVectorizingCopyWithAssumedAlignmentILi128EEENS4_14SM90_TMA_STOREES19_S1X_S1X_EEEvvEEEEvNT_6ParamsE --------------------------
	.section	.text._ZN7cutlass13device_kernelINS_4gemm6kernel13GemmUniversalIN4cute5tupleIJiiiiEEENS1_10collective13CollectiveMmaINS1_35MainloopSm100TmaUmmaWarpSpecializedILi5ELi2ELi4ENS5_IJNS4_1CILi2EEESB_NSA_ILi1EEEEEEEENS5_IJNSA_ILi128EEENSA_ILi64EEESG_EEEaNS5_IJlSC_lEEEaSI_NS4_8TiledMMAINS4_8MMA_AtomIJNS4_21SM100_MMA_S8_2x1SM_SSIaaiLi128ELi64ELNS4_4UMMA5MajorE0ELSN_0ELNSM_8SaturateE0EEEEEENS4_6LayoutINS5_IJSC_SC_SC_EEENS5_IJNSA_ILi0EEEST_ST_EEEEENS5_IJNS4_10UnderscoreESW_SW_EEEEENS4_28SM100_TMA_2SM_LOAD_MULTICASTENS4_14ComposedLayoutINS4_7SwizzleILi2ELi4ELi3EEENS4_18smem_ptr_flag_bitsILi8EEENSR_INS5_IJNSA_ILi8EEESG_EEENS5_IJSG_SC_EEEEEEEvNS4_8identityENS4_18SM100_TMA_2SM_LOADES19_vS1A_EENS_8epilogue10collective18CollectiveEpilogueINS1D_23Sm100TmaWarpSpecializedILi1ELi1ELi32ELb0ELb0EEEJNS5_IJSG_SG_SG_EEENS5_IJNSR_ISG_SC_EES1J_EEEaSI_aSI_NS1D_6fusion15FusionCallbacksIS1H_NS1L_17LinearCombinationIaiaiLNS_15FloatRoundStyleE2EEES1I_S1K_JEEENS4_5SM1004TMEM4LOAD26SM100_TMEM_LOAD_32dp32b32xENS4_13SM90_TMA_LOADES19_NS4_39AutoVectorizingCopyWithAssumedAlignmentILi128EEENS4_14SM90_TMA_STOREES19_S1X_S1X_EEEvvEEEEvNT_6ParamsE,"ax",@progbits
	.align	128
.text._ZN7cutlass13device_kernelINS_4gemm6kernel13GemmUniversalIN4cute5tupleIJiiiiEEENS1_10collective13CollectiveMmaINS1_35MainloopSm100TmaUmmaWarpSpecializedILi5ELi2ELi4ENS5_IJNS4_1CILi2EEESB_NSA_ILi1EEEEEEEENS5_IJNSA_ILi128EEENSA_ILi64EEESG_EEEaNS5_IJlSC_lEEEaSI_NS4_8TiledMMAINS4_8MMA_AtomIJNS4_21SM100_MMA_S8_2x1SM_SSIaaiLi128ELi64ELNS4_4UMMA5MajorE0ELSN_0ELNSM_8SaturateE0EEEEEENS4_6LayoutINS5_IJSC_SC_SC_EEENS5_IJNSA_ILi0EEEST_ST_EEEEENS5_IJNS4_10UnderscoreESW_SW_EEEEENS4_28SM100_TMA_2SM_LOAD_MULTICASTENS4_14ComposedLayoutINS4_7SwizzleILi2ELi4ELi3EEENS4_18smem_ptr_flag_bitsILi8EEENSR_INS5_IJNSA_ILi8EEESG_EEENS5_IJSG_SC_EEEEEEEvNS4_8identityENS4_18SM100_TMA_2SM_LOADES19_vS1A_EENS_8epilogue10collective18CollectiveEpilogueINS1D_23Sm100TmaWarpSpecializedILi1ELi1ELi32ELb0ELb0EEEJNS5_IJSG_SG_SG_EEENS5_IJNSR_ISG_SC_EES1J_EEEaSI_aSI_NS1D_6fusion15FusionCallbacksIS1H_NS1L_17LinearCombinationIaiaiLNS_15FloatRoundStyleE2EEES1I_S1K_JEEENS4_5SM1004TMEM4LOAD26SM100_TMEM_LOAD_32dp32b32xENS4_13SM90_TMA_LOADES19_NS4_39AutoVectorizingCopyWithAssumedAlignmentILi128EEENS4_14SM90_TMA_STOREES19_S1X_S1X_EEEvvEEEEvNT_6ParamsE:
        .type           _ZN7cutlass13device_kernelINS_4gemm6kernel13GemmUniversalIN4cute5tupleIJiiiiEEENS1_10collective13CollectiveMmaINS1_35MainloopSm100TmaUmmaWarpSpecializedILi5ELi2ELi4ENS5_IJNS4_1CILi2EEESB_NSA_ILi1EEEEEEEENS5_IJNSA_ILi128EEENSA_ILi64EEESG_EEEaNS5_IJlSC_lEEEaSI_NS4_8TiledMMAINS4_8MMA_AtomIJNS4_21SM100_MMA_S8_2x1SM_SSIaaiLi128ELi64ELNS4_4UMMA5MajorE0ELSN_0ELNSM_8SaturateE0EEEEEENS4_6LayoutINS5_IJSC_SC_SC_EEENS5_IJNSA_ILi0EEEST_ST_EEEEENS5_IJNS4_10UnderscoreESW_SW_EEEEENS4_28SM100_TMA_2SM_LOAD_MULTICASTENS4_14ComposedLayoutINS4_7SwizzleILi2ELi4ELi3EEENS4_18smem_ptr_flag_bitsILi8EEENSR_INS5_IJNSA_ILi8EEESG_EEENS5_IJSG_SC_EEEEEEEvNS4_8identityENS4_18SM100_TMA_2SM_LOADES19_vS1A_EENS_8epilogue10collective18CollectiveEpilogueINS1D_23Sm100TmaWarpSpecializedILi1ELi1ELi32ELb0ELb0EEEJNS5_IJSG_SG_SG_EEENS5_IJNSR_ISG_SC_EES1J_EEEaSI_aSI_NS1D_6fusion15FusionCallbacksIS1H_NS1L_17LinearCombinationIaiaiLNS_15FloatRoundStyleE2EEES1I_S1K_JEEENS4_5SM1004TMEM4LOAD26SM100_TMEM_LOAD_32dp32b32xENS4_13SM90_TMA_LOADES19_NS4_39AutoVectorizingCopyWithAssumedAlignmentILi128EEENS4_14SM90_TMA_STOREES19_S1X_S1X_EEEvvEEEEvNT_6ParamsE,@function
        .size           _ZN7cutlass13device_kernelINS_4gemm6kernel13GemmUniversalIN4cute5tupleIJiiiiEEENS1_10collective13CollectiveMmaINS1_35MainloopSm100TmaUmmaWarpSpecializedILi5ELi2ELi4ENS5_IJNS4_1CILi2EEESB_NSA_ILi1EEEEEEEENS5_IJNSA_ILi128EEENSA_ILi64EEESG_EEEaNS5_IJlSC_lEEEaSI_NS4_8TiledMMAINS4_8MMA_AtomIJNS4_21SM100_MMA_S8_2x1SM_SSIaaiLi128ELi64ELNS4_4UMMA5MajorE0ELSN_0ELNSM_8SaturateE0EEEEEENS4_6LayoutINS5_IJSC_SC_SC_EEENS5_IJNSA_ILi0EEEST_ST_EEEEENS5_IJNS4_10UnderscoreESW_SW_EEEEENS4_28SM100_TMA_2SM_LOAD_MULTICASTENS4_14ComposedLayoutINS4_7SwizzleILi2ELi4ELi3EEENS4_18smem_ptr_flag_bitsILi8EEENSR_INS5_IJNSA_ILi8EEESG_EEENS5_IJSG_SC_EEEEEEEvNS4_8identityENS4_18SM100_TMA_2SM_LOADES19_vS1A_EENS_8epilogue10collective18CollectiveEpilogueINS1D_23Sm100TmaWarpSpecializedILi1ELi1ELi32ELb0ELb0EEEJNS5_IJSG_SG_SG_EEENS5_IJNSR_ISG_SC_EES1J_EEEaSI_aSI_NS1D_6fusion15FusionCallbacksIS1H_NS1L_17LinearCombinationIaiaiLNS_15FloatRoundStyleE2EEES1I_S1K_JEEENS4_5SM1004TMEM4LOAD26SM100_TMEM_LOAD_32dp32b32xENS4_13SM90_TMA_LOADES19_NS4_39AutoVectorizingCopyWithAssumedAlignmentILi128EEENS4_14SM90_TMA_STOREES19_S1X_S1X_EEEvvEEEEvNT_6ParamsE,(.L_x_152 - _ZN7cutlass13device_kernelINS_4gemm6kernel13GemmUniversalIN4cute5tupleIJiiiiEEENS1_10collective13CollectiveMmaINS1_35MainloopSm100TmaUmmaWarpSpecializedILi5ELi2ELi4ENS5_IJNS4_1CILi2EEESB_NSA_ILi1EEEEEEEENS5_IJNSA_ILi128EEENSA_ILi64EEESG_EEEaNS5_IJlSC_lEEEaSI_NS4_8TiledMMAINS4_8MMA_AtomIJNS4_21SM100_MMA_S8_2x1SM_SSIaaiLi128ELi64ELNS4_4UMMA5MajorE0ELSN_0ELNSM_8SaturateE0EEEEEENS4_6LayoutINS5_IJSC_SC_SC_EEENS5_IJNSA_ILi0EEEST_ST_EEEEENS5_IJNS4_10UnderscoreESW_SW_EEEEENS4_28SM100_TMA_2SM_LOAD_MULTICASTENS4_14ComposedLayoutINS4_7SwizzleILi2ELi4ELi3EEENS4_18smem_ptr_flag_bitsILi8EEENSR_INS5_IJNSA_ILi8EEESG_EEENS5_IJSG_SC_EEEEEEEvNS4_8identityENS4_18SM100_TMA_2SM_LOADES19_vS1A_EENS_8epilogue10collective18CollectiveEpilogueINS1D_23Sm100TmaWarpSpecializedILi1ELi1ELi32ELb0ELb0EEEJNS5_IJSG_SG_SG_EEENS5_IJNSR_ISG_SC_EES1J_EEEaSI_aSI_NS1D_6fusion15FusionCallbacksIS1H_NS1L_17LinearCombinationIaiaiLNS_15FloatRoundStyleE2EEES1I_S1K_JEEENS4_5SM1004TMEM4LOAD26SM100_TMEM_LOAD_32dp32b32xENS4_13SM90_TMA_LOADES19_NS4_39AutoVectorizingCopyWithAssumedAlignmentILi128EEENS4_14SM90_TMA_STOREES19_S1X_S1X_EEEvvEEEEvNT_6ParamsE)
        .other          _ZN7cutlass13device_kernelINS_4gemm6kernel13GemmUniversalIN4cute5tupleIJiiiiEEENS1_10collective13CollectiveMmaINS1_35MainloopSm100TmaUmmaWarpSpecializedILi5ELi2ELi4ENS5_IJNS4_1CILi2EEESB_NSA_ILi1EEEEEEEENS5_IJNSA_ILi128EEENSA_ILi64EEESG_EEEaNS5_IJlSC_lEEEaSI_NS4_8TiledMMAINS4_8MMA_AtomIJNS4_21SM100_MMA_S8_2x1SM_SSIaaiLi128ELi64ELNS4_4UMMA5MajorE0ELSN_0ELNSM_8SaturateE0EEEEEENS4_6LayoutINS5_IJSC_SC_SC_EEENS5_IJNSA_ILi0EEEST_ST_EEEEENS5_IJNS4_10UnderscoreESW_SW_EEEEENS4_28SM100_TMA_2SM_LOAD_MULTICASTENS4_14ComposedLayoutINS4_7SwizzleILi2ELi4ELi3EEENS4_18smem_ptr_flag_bitsILi8EEENSR_INS5_IJNSA_ILi8EEESG_EEENS5_IJSG_SC_EEEEEEEvNS4_8identityENS4_18SM100_TMA_2SM_LOADES19_vS1A_EENS_8epilogue10collective18CollectiveEpilogueINS1D_23Sm100TmaWarpSpecializedILi1ELi1ELi32ELb0ELb0EEEJNS5_IJSG_SG_SG_EEENS5_IJNSR_ISG_SC_EES1J_EEEaSI_aSI_NS1D_6fusion15FusionCallbacksIS1H_NS1L_17LinearCombinationIaiaiLNS_15FloatRoundStyleE2EEES1I_S1K_JEEENS4_5SM1004TMEM4LOAD26SM100_TMEM_LOAD_32dp32b32xENS4_13SM90_TMA_LOADES19_NS4_39AutoVectorizingCopyWithAssumedAlignmentILi128EEENS4_14SM90_TMA_STOREES19_S1X_S1X_EEEvvEEEEvNT_6ParamsE,@"STO_CUDA_ENTRY STV_DEFAULT"
_ZN7cutlass13device_kernelINS_4gemm6kernel13GemmUniversalIN4cute5tupleIJiiiiEEENS1_10collective13CollectiveMmaINS1_35MainloopSm100TmaUmmaWarpSpecializedILi5ELi2ELi4ENS5_IJNS4_1CILi2EEESB_NSA_ILi1EEEEEEEENS5_IJNSA_ILi128EEENSA_ILi64EEESG_EEEaNS5_IJlSC_lEEEaSI_NS4_8TiledMMAINS4_8MMA_AtomIJNS4_21SM100_MMA_S8_2x1SM_SSIaaiLi128ELi64ELNS4_4UMMA5MajorE0ELSN_0ELNSM_8SaturateE0EEEEEENS4_6LayoutINS5_IJSC_SC_SC_EEENS5_IJNSA_ILi0EEEST_ST_EEEEENS5_IJNS4_10UnderscoreESW_SW_EEEEENS4_28SM100_TMA_2SM_LOAD_MULTICASTENS4_14ComposedLayoutINS4_7SwizzleILi2ELi4ELi3EEENS4_18smem_ptr_flag_bitsILi8EEENSR_INS5_IJNSA_ILi8EEESG_EEENS5_IJSG_SC_EEEEEEEvNS4_8identityENS4_18SM100_TMA_2SM_LOADES19_vS1A_EENS_8epilogue10collective18CollectiveEpilogueINS1D_23Sm100TmaWarpSpecializedILi1ELi1ELi32ELb0ELb0EEEJNS5_IJSG_SG_SG_EEENS5_IJNSR_ISG_SC_EES1J_EEEaSI_aSI_NS1D_6fusion15FusionCallbacksIS1H_NS1L_17LinearCombinationIaiaiLNS_15FloatRoundStyleE2EEES1I_S1K_JEEENS4_5SM1004TMEM4LOAD26SM100_TMEM_LOAD_32dp32b32xENS4_13SM90_TMA_LOADES19_NS4_39AutoVectorizingCopyWithAssumedAlignmentILi128EEENS4_14SM90_TMA_STOREES19_S1X_S1X_EEEvvEEEEvNT_6ParamsE:
[----:B------:R-:W1:Y:S01]  /*0000*/  LDC R1, c[0x0][0x37c] ;  /* 0x0000df00ff017b82 */ /* 0x000e620000000800 */
[----:B------:R-:W2:Y:S01]  /*0010*/  S2R R78, SR_TID.X ;  /* 0x00000000004e7919 */ /* 0x000ea20000002100 */
[----:B------:R-:W3:Y:S06]  /*0020*/  LDCU.64 UR8, c[0x0][0x890] ;  /* 0x00011200ff0877ac */ /* 0x000eec0008000a00 */
[----:B------:R-:W4:Y:S01]  /*0030*/  S2UR UR55, SR_CgaCtaId ;  /* 0x00000000003779c3 */ /* 0x000f220000008800 */
[----:B------:R-:W-:Y:S02]  /*0040*/  PRMT R81, RZ, 0x7610, R81 ;  /* 0x00007610ff517816 */ /* 0x000fe40000000051 */
[----:B------:R-:W-:Y:S01]  /*0050*/  ELECT P1, URZ, PT ;  /* 0x0000000000ff782f */ /* 0x000fe20003820000 */
[----:B---3--:R-:W-:-:S04]  /*0060*/  UISETP.NE.U32.AND UP0, UPT, UR8, URZ, UPT ;  /* 0x000000ff0800728c */ /* 0x008fc8000bf05070 */
[----:B------:R-:W-:Y:S02]  /*0070*/  UISETP.NE.AND.EX UP0, UPT, UR9, URZ, UPT, UP0 ;  /* 0x000000ff0900728c */ /* 0x000fe4000bf05300 */
[----:B----4-:R-:W-:Y:S02]  /*0080*/  ULOP3.LUT UR33, UR55, 0x1, URZ, 0xc0, !UPT ;  /* 0x0000000137217892 */ /* 0x010fe4000f8ec0ff */
[----:B------:R-:W-:Y:S01]  /*0090*/  ULOP3.LUT UR35, UR55, 0x1, URZ, 0x3c, !UPT ;  /* 0x0000000137237892 */ /* 0x000fe2000f8e3cff */
[----:B--2---:R-:W-:-:S05]  /*00a0*/  SHF.R.U32.HI R82, RZ, 0x5, R78 ;  /* 0x00000005ff527819 */ /* 0x004fca000001164e */
[----:B------:R-:W2:Y:S02]  /*00b0*/  SHFL.IDX PT, R0, R82, RZ, 0x1f ;  /* 0x00001fff52007589 */ /* 0x000ea400000e0000 */
[----:B--2---:R-:W-:Y:S01]  /*00c0*/  R2UR UR18, R0 ;  /* 0x00000000001272ca */ /* 0x004fe200000e0000 */
[----:B-1----:R-:W-:-:S14]  /*00d0*/  BRA.U UP0, `(.L_x_0) ;  /* 0x0000000100307547 */ /* 0x002fdc000b800000 */
[----:B------:R-:W1:Y:S02]  /*00e0*/  LDCU.64 UR4, c[0x0][0x888] ;  /* 0x00011100ff0477ac */ /* 0x000e640008000a00 */
[----:B-1----:R-:W-:-:S04]  /*00f0*/  UISETP.NE.U32.AND UP0, UPT, UR4, URZ, UPT ;  /* 0x000000ff0400728c */ /* 0x002fc8000bf05070 */
[----:B------:R-:W-:-:S09]  /*0100*/  UISETP.NE.AND.EX UP0, UPT, UR5, URZ, UPT, UP0 ;  /* 0x000000ff0500728c */ /* 0x000fd2000bf05300 */
[----:B------:R-:W-:Y:S05]  /*0110*/  BRA.U !UP0, `(.L_x_1) ;  /* 0x0000000108147547 */ /* 0x000fea000b800000 */
[----:B------:R-:W1:Y:S01]  /*0120*/  LDC.64 R40, c[0x0][0x888] ;  /* 0x00022200ff287b82 */ /* 0x000e620000000a00 */
[----:B------:R-:W1:Y:S02]  /*0130*/  LDCU.64 UR4, c[0x0][0x358] ;  /* 0x00006b00ff0477ac */ /* 0x000e640008000a00 */
[----:B-1----:R1:W5:Y:S01]  /*0140*/  LDG.E R40, desc[UR4][R40.64] ;  /* 0x0000000428287981 */ /* 0x002362000c1e1900 */
[----:B------:R-:W-:Y:S01]  /*0150*/  HFMA2 R81, -RZ, RZ, 0, 5.9604644775390625e-08 ;  /* 0x00000001ff517431 */ /* 0x000fe200000001ff */
[----:B------:R-:W-:Y:S05]  /*0160*/  BRA `(.L_x_0) ;  /* 0x00000000000c7947 */ /* 0x000fea0003800000 */
.L_x_1:
[----:B------:R-:W1:Y:S01]  /*0170*/  LDCU UR4, c[0x0][0x880] ;  /* 0x00011000ff0477ac */ /* 0x000e620008000800 */
[----:B------:R-:W-:Y:S01]  /*0180*/  HFMA2 R81, -RZ, RZ, 0, 5.9604644775390625e-08 ;  /* 0x00000001ff517431 */ /* 0x000fe200000001ff */
[----:B-1----:R-:W-:-:S07]  /*0190*/  MOV R40, UR4 ;  /* 0x0000000400287c02 */ /* 0x002fce0008000f00 */
.L_x_0:
[----:B------:R-:W2:Y:S02]  /*01a0*/  LDCU.64 UR4, c[0x0][0x8b0] ;  /* 0x00011600ff0477ac */ /* 0x000ea40008000a00 */
[----:B--2---:R-:W-:-:S04]  /*01b0*/  UISETP.NE.U32.AND UP0, UPT, UR4, URZ, UPT ;  /* 0x000000ff0400728c */ /* 0x004fc8000bf05070 */
[----:B------:R-:W-:-:S09]  /*01c0*/  UISETP.NE.AND.EX UP0, UPT, UR5, URZ, UPT, UP0 ;  /* 0x000000ff0500728c */ /* 0x000fd2000bf05300 */
[----:B------:R-:W-:Y:S05]  /*01d0*/  BRA.U UP0, `(.L_x_2) ;  /* 0x0000000100287547 */ /* 0x000fea000b800000 */
[----:B------:R-:W2:Y:S02]  /*01e0*/  LDCU.64 UR4, c[0x0][0x8a8] ;  /* 0x00011500ff0477ac */ /* 0x000ea40008000a00 */
[----:B--2---:R-:W-:-:S04]  /*01f0*/  UISETP.NE.U32.AND UP0, UPT, UR4, URZ, UPT ;  /* 0x000000ff0400728c */ /* 0x004fc8000bf05070 */
[----:B------:R-:W-:-:S09]  /*0200*/  UISETP.NE.AND.EX UP0, UPT, UR5, URZ, UPT, UP0 ;  /* 0x000000ff0500728c */ /* 0x000fd2000bf05300 */
[----:B------:R-:W-:Y:S05]  /*0210*/  BRA.U !UP0, `(.L_x_3) ;  /* 0x0000000108107547 */ /* 0x000fea000b800000 */
[----:B------:R-:W2:Y:S01]  /*0220*/  LDC.64 R38, c[0x0][0x8a8] ;  /* 0x00022a00ff267b82 */ /* 0x000ea20000000a00 */
[----:B------:R-:W2:Y:S02]  /*0230*/  LDCU.64 UR4, c[0x0][0x358] ;  /* 0x00006b00ff0477ac */ /* 0x000ea40008000a00 */
[----:B--2---:R2:W5:Y:S01]  /*0240*/  LDG.E R38, desc[UR4][R38.64] ;  /* 0x0000000426267981 */ /* 0x004562000c1e1900 */
[----:B------:R-:W-:Y:S05]  /*0250*/  BRA `(.L_x_2) ;  /* 0x0000000000087947 */ /* 0x000fea0003800000 */
.L_x_3:
[----:B------:R-:W2:Y:S02]  /*0260*/  LDCU UR4, c[0x0][0x8a0] ;  /* 0x00011400ff0477ac */ /* 0x000ea40008000800 */
[----:B--2---:R-:W-:Y:S02]  /*0270*/  MOV R38, UR4 ;  /* 0x0000000400267c02 */ /* 0x004fe40008000f00 */
.L_x_2:
[----:B------:R-:W-:Y:S01]  /*0280*/  IMAD.U32 R0, RZ, RZ, UR18 ;  /* 0x00000012ff007e24 */ /* 0x000fe2000f8e00ff */
[----:B------:R-:W-:Y:S04]  /*0290*/  BSSY.RECONVERGENT B0, `(.L_x_4) ;  /* 0x000000c000007945 */ /* 0x000fe80003800200 */
[C---:B------:R-:W-:Y:S02]  /*02a0*/  ISETP.NE.OR P2, PT, R0.reuse, 0x1, !P1 ;  /* 0x000000010000780c */ /* 0x040fe40004f45670 */
[----:B------:R-:W-:-:S11]  /*02b0*/  ISETP.NE.OR P0, PT, R0, 0x3, !P1 ;  /* 0x000000030000780c */ /* 0x000fd60004f05670 */
[----:B------:R-:W-:Y:S05]  /*02c0*/  @P2 BRA `(.L_x_5) ;  /* 0x0000000000202947 */ /* 0x000fea0003800000 */
[----:B------:R-:W3:Y:S02]  /*02d0*/  LDCU.64 UR4, c[0x0][0x348] ;  /* 0x00006900ff0477ac */ /* 0x000ee40008000a00 */
[----:B---3--:R-:W-:Y:S02]  /*02e0*/  UIADD3 UR6, UP1, UPT, UR4, 0x80, URZ ;  /* 0x0000008004067890 */ /* 0x008fe4000ff3e0ff */
[----:B------:R-:W-:Y:S02]  /*02f0*/  UIADD3 UR4, UP0, UPT, UR4, 0x180, URZ ;  /* 0x0000018004047890 */ /* 0x000fe4000ff1e0ff */
[----:B------:R-:W-:Y:S02]  /*0300*/  UIADD3.X UR7, UPT, UPT, URZ, UR5, URZ, UP1, !UPT ;  /* 0x00000005ff077290 */ /* 0x000fe40008ffe4ff */
[----:B------:R-:W-:-:S07]  /*0310*/  UIADD3.X UR5, UPT, UPT, URZ, UR5, URZ, UP0, !UPT ;  /* 0x00000005ff057290 */ /* 0x000fce00087fe4ff */
[----:B------:R3:W-:Y:S02]  /*0320*/  UTMACCTL.PF [UR6] ;  /* 0x00000000060079b9 */ /* 0x0007e40008040000 */
[----:B------:R3:W-:Y:S02]  /*0330*/  UTMACCTL.PF [UR4] ;  /* 0x00000000040079b9 */ /* 0x0007e40008040000 */
[----:B---3--:R-:W-:Y:S01]  /*0340*/  NOP ;  /* 0x0000000000007918 */ /* 0x008fe20000000000 */
.L_x_5:
[----:B------:R-:W-:Y:S05]  /*0350*/  BSYNC.RECONVERGENT B0 ;  /* 0x0000000000007941 */ /* 0x000fea0003800200 */
.L_x_4:
[----:B------:R-:W-:Y:S04]  /*0360*/  BSSY.RECONVERGENT B0, `(.L_x_6) ;  /* 0x000000a000007945 */ /* 0x000fe80003800200 */
        /* <DEDUP_REMOVED lines=9> */
.L_x_7:
[----:B------:R-:W-:Y:S05]  /*0400*/  BSYNC.RECONVERGENT B0 ;  /* 0x0000000000007941 */ /* 0x000fea0003800200 */
.L_x_6:
[----:B------:R-:W3:Y:S01]  /*0410*/  LDCU.64 UR4, c[0x0][0x888] ;  /* 0x00011100ff0477ac */ /* 0x000ee20008000a00 */
[----:B------:R-:W-:Y:S02]  /*0420*/  UISETP.EQ.U32.AND UP1, UPT, UR8, URZ, UPT ;  /* 0x000000ff0800728c */ /* 0x000fe4000bf22070 */
[----:B------:R-:W-:Y:S02]  /*0430*/  UPLOP3.LUT UP3, UPT, UPT, UPT, UPT, 0x80, 0x8 ;  /* 0x000000000008789c */ /* 0x000fe40003f6f070 */
[----:B---3--:R-:W-:-:S04]  /*0440*/  UISETP.NE.U32.AND UP0, UPT, UR4, URZ, UPT ;  /* 0x000000ff0400728c */ /* 0x008fc8000bf05070 */
[----:B------:R-:W-:-:S04]  /*0450*/  UISETP.NE.AND.EX UP0, UPT, UR5, URZ, UPT, UP0 ;  /* 0x000000ff0500728c */ /* 0x000fc8000bf05300 */
[----:B------:R-:W-:-:S04]  /*0460*/  UISETP.EQ.OR.EX UP2, UPT, UR9, URZ, !UP0, UP1 ;  /* 0x000000ff0900728c */ /* 0x000fc8000c742710 */
[----:B------:R-:W-:-:S05]  /*0470*/  UP2UR UR61, UPR, URZ, 0x4 ;  /* 0x00000004ff3d7883 */ /* 0x000fca0008000000 */
[----:B------:R-:W-:Y:S07]  /*0480*/  BRA.U !UP2, `(.L_x_8) ;  /* 0x000000010a207547 */ /* 0x000fee000b800000 */
[----:B-----5:R-:W-:Y:S01]  /*0490*/  R2UR UR5, R40 ;  /* 0x00000000280572ca */ /* 0x020fe200000e0000 */
[----:B------:R-:W-:Y:S02]  /*04a0*/  UISETP.NE.U32.AND UP1, UPT, UR8, URZ, UPT ;  /* 0x000000ff0800728c */ /* 0x000fe4000bf25070 */
[----:B------:R-:W-:Y:S02]  /*04b0*/  USEL UR4, URZ, 0xffffffff, UP0 ;  /* 0xffffffffff047887 */ /* 0x000fe40008000000 */
[----:B------:R-:W-:-:S08]  /*04c0*/  UISETP.NE.AND.EX UP1, UPT, UR9, URZ, UPT, UP1 ;  /* 0x000000ff0900728c */ /* 0x000fd0000bf25310 */
[----:B------:R-:W-:-:S04]  /*04d0*/  UISETP.NE.AND UP0, UPT, UR5, URZ, UPT ;  /* 0x000000ff0500728c */ /* 0x000fc8000bf05270 */
[----:B------:R-:W-:-:S04]  /*04e0*/  @!UP1 USEL UR4, URZ, 0xffffffff, UP0 ;  /* 0xffffffffff049887 */ /* 0x000fc80008000000 */
[----:B------:R-:W-:-:S04]  /*04f0*/  ULOP3.LUT UR4, UR4, 0x1, URZ, 0xc0, !UPT ;  /* 0x0000000104047892 */ /* 0x000fc8000f8ec0ff */
[----:B------:R-:W-:-:S11]  /*0500*/  UISETP.NE.U32.AND UP3, UPT, UR4, 0x1, UPT ;  /* 0x000000010400788c */ /* 0x000fd6000bf65070 */
.L_x_8:
[----:B------:R-:W3:Y:S01]  /*0510*/  SHFL.IDX PT, R0, R82, RZ, 0x1f ;  /* 0x00001fff52007589 */ /* 0x000ee200000e0000 */
[----:B------:R-:W-:-:S04]  /*0520*/  UISETP.NE.AND UP0, UPT, UR18, 0x2, UPT ;  /* 0x000000021200788c */ /* 0x000fc8000bf05270 */
[----:B------:R-:W-:Y:S02]  /*0530*/  UISETP.EQ.AND UP1, UPT, UR33, URZ, !UP0 ;  /* 0x000000ff2100728c */ /* 0x000fe4000c722270 */
[----:B------:R-:W-:-:S04]  /*0540*/  USEL UR34, URZ, 0x1, UP0 ;  /* 0x00000001ff227887 */ /* 0x000fc80008000000 */
[----:B------:R-:W-:Y:S02]  /*0550*/  PLOP3.LUT P3, PT, P1, PT, UP1, 0x80, 0x8 ;  /* 0x000000000008781c */ /* 0x000fe40000f6f018 */
[----:B---3--:R-:W-:-:S13]  /*0560*/  ISETP.NE.AND P0, PT, R0, RZ, PT ;  /* 0x000000ff0000720c */ /* 0x008fda0003f05270 */
[----:B------:R-:W-:Y:S05]  /*0570*/  @P0 BRA `(.L_x_9) ;  /* 0x00000000005c0947 */ /* 0x000fea0003800000 */
[----:B------:R-:W-:Y:S01]  /*0580*/  UMOV UR4, 0x400 ;  /* 0x0000040000047882 */ /* 0x000fe20000000000 */
[----:B------:R-:W-:Y:S01]  /*0590*/  UMOV UR8, 0x1 ;  /* 0x0000000100087882 */ /* 0x000fe20000000000 */
[----:B------:R-:W-:Y:S01]  /*05a0*/  UMOV UR6, 0x2 ;  /* 0x0000000200067882 */ /* 0x000fe20000000000 */
[----:B------:R-:W-:Y:S02]  /*05b0*/  ULEA UR4, UR55, UR4, 0x18 ;  /* 0x0000000437047291 */ /* 0x000fe4000f8ec0ff */
[----:B------:R-:W-:-:S04]  /*05c0*/  UIADD3 UR8, UPT, UPT, -UR8, 0x100000, URZ ;  /* 0x0010000008087890 */ /* 0x000fc8000fffe1ff */
[----:B------:R-:W-:Y:S02]  /*05d0*/  USHF.L.U32 UR9, UR8, 0xb, URZ ;  /* 0x0000000b08097899 */ /* 0x000fe400080006ff */
[----:B------:R-:W-:Y:S02]  /*05e0*/  USHF.L.U32 UR8, UR8, 0x1, URZ ;  /* 0x0000000108087899 */ /* 0x000fe400080006ff */
[----:B------:R-:W-:-:S04]  /*05f0*/  UIADD3 UR6, UPT, UPT, -UR6, 0x100000, URZ ;  /* 0x0010000006067890 */ /* 0x000fc8000fffe1ff */
[----:B------:R-:W-:Y:S02]  /*0600*/  USHF.L.U32 UR7, UR6, 0xb, URZ ;  /* 0x0000000b06077899 */ /* 0x000fe400080006ff */
[----:B------:R-:W-:Y:S01]  /*0610*/  USHF.L.U32 UR6, UR6, 0x1, URZ ;  /* 0x0000000106067899 */ /* 0x000fe200080006ff */
[----:B------:R-:W-:Y:S01]  /*0620*/  ELECT P0, URZ, PT ;  /* 0x0000000000ff782f */ /* 0x000fe20003800000 */
[----:B------:R-:W3:Y:S02]  /*0630*/  FENCE.VIEW.ASYNC.S ;  /* 0x00000000000073c6 */ /* 0x000ee40000000000 */
[----:B---3--:R3:W4:Y:S08]  /*0640*/  SYNCS.EXCH.64 URZ, [UR4], UR8 ;  /* 0x0000000804ff75b2 */ /* 0x0087300008000100 */
[----:B------:R3:W1:Y:S01]  /*0650*/  SYNCS.EXCH.64 URZ, [UR4+0x28], UR6 ;  /* 0x0000280604ff75b2 */ /* 0x0006620008000100 */
        /* <DEDUP_REMOVED lines=8> */
[----:B------:R-:W-:Y:S01]  /*06e0*/  NOP ;  /* 0x0000000000007918 */ /* 0x000fe20000000000 */
.L_x_9:
[----:B------:R-:W2:Y:S01]  /*06f0*/  SHFL.IDX PT, R0, R82, RZ, 0x1f ;  /* 0x00001fff52007589 */ /* 0x000ea200000e0000 */
[----:B------:R-:W-:Y:S01]  /*0700*/  NOP ;  /* 0x0000000000007918 */ /* 0x000fe20000000000 */
[----:B--2---:R-:W-:-:S13]  /*0710*/  ISETP.NE.AND P0, PT, R0, 0x1, PT ;  /* 0x000000010000780c */ /* 0x004fda0003f05270 */
[----:B------:R-:W-:Y:S05]  /*0720*/  @P0 BRA `(.L_x_10) ;  /* 0x00000000003c0947 */ /* 0x000fea0003800000 */
[----:B---3--:R-:W-:Y:S01]  /*0730*/  UMOV UR4, 0x400 ;  /* 0x0000040000047882 */ /* 0x008fe20000000000 */
        /* <DEDUP_REMOVED lines=10> */
[----:B------:R-:W2:Y:S02]  /*07e0*/  FENCE.VIEW.ASYNC.S ;  /* 0x00000000000073c6 */ /* 0x000ea40000000000 */
[----:B--2---:R2:W3:Y:S08]  /*07f0*/  SYNCS.EXCH.64 URZ, [UR4+0x50], UR8 ;  /* 0x0000500804ff75b2 */ /* 0x0044f00008000100 */
[----:B------:R2:W1:Y:S01]  /*0800*/  SYNCS.EXCH.64 URZ, [UR4+0x58], UR6 ;  /* 0x0000580604ff75b2 */ /* 0x0004620008000100 */
[----:B------:R-:W-:Y:S01]  /*0810*/  NOP ;  /* 0x0000000000007918 */ /* 0x000fe20000000000 */
.L_x_10:
[----:B------:R-:W4:Y:S01]  /*0820*/  SHFL.IDX PT, R0, R82, RZ, 0x1f ;  /* 0x00001fff52007589 */ /* 0x000f2200000e0000 */
[----:B------:R-:W-:Y:S01]  /*0830*/  NOP ;  /* 0x0000000000007918 */ /* 0x000fe20000000000 */
[----:B----4-:R-:W-:-:S13]  /*0840*/  ISETP.NE.AND P0, PT, R0, 0x3, PT ;  /* 0x000000030000780c */ /* 0x010fda0003f05270 */
[----:B------:R-:W-:Y:S05]  /*0850*/  @P0 BRA `(.L_x_11) ;  /* 0x00000000002c0947 */ /* 0x000fea0003800000 */
[----:B--23--:R-:W-:Y:S01]  /*0860*/  UMOV UR6, 0x400 ;  /* 0x0000040000067882 */ /* 0x00cfe20000000000 */
[----:B------:R-:W-:Y:S01]  /*0870*/  UMOV UR4, 0x20 ;  /* 0x0000002000047882 */ /* 0x000fe20000000000 */
[----:B------:R-:W-:Y:S02]  /*0880*/  ULEA UR6, UR55, UR6, 0x18 ;  /* 0x0000000637067291 */ /* 0x000fe4000f8ec0ff */
[----:B------:R-:W-:-:S04]  /*0890*/  UIADD3 UR4, UPT, UPT, -UR4, 0x100000, URZ ;  /* 0x0010000004047890 */ /* 0x000fc8000fffe1ff */
[----:B------:R-:W-:Y:S02]  /*08a0*/  USHF.L.U32 UR5, UR4, 0xb, URZ ;  /* 0x0000000b04057899 */ /* 0x000fe400080006ff */
[----:B------:R-:W-:Y:S01]  /*08b0*/  USHF.L.U32 UR4, UR4, 0x1, URZ ;  /* 0x0000000104047899 */ /* 0x000fe200080006ff */
[----:B------:R-:W-:Y:S01]  /*08c0*/  ELECT P0, URZ, PT ;  /* 0x0000000000ff782f */ /* 0x000fe20003800000 */
[----:B------:R-:W2:Y:S10]  /*08d0*/  FENCE.VIEW.ASYNC.S ;  /* 0x00000000000073c6 */ /* 0x000eb40000000000 */
[----:B--2---:R4:W2:Y:S01]  /*08e0*/  SYNCS.EXCH.64 URZ, [UR6+0x60], UR4 ;  /* 0x0000600406ff75b2 */ /* 0x0048a20008000100 */
[----:B------:R4:W3:Y:S02]  /*08f0*/  SYNCS.EXCH.64 URZ, [UR6+0x68], UR4 ;  /* 0x0000680406ff75b2 */ /* 0x0008e40008000100 */
[----:B----4-:R-:W-:Y:S01]  /*0900*/  NOP ;  /* 0x0000000000007918 */ /* 0x010fe20000000000 */
.L_x_11:
[----:B------:R-:W4:Y:S01]  /*0910*/  SHFL.IDX PT, R0, R82, RZ, 0x1f ;  /* 0x00001fff52007589 */ /* 0x000f2200000e0000 */
[----:B------:R-:W-:Y:S01]  /*0920*/  NOP ;  /* 0x0000000000007918 */ /* 0x000fe20000000000 */
[----:B----4-:R-:W-:-:S13]  /*0930*/  ISETP.NE.AND P0, PT, R0, 0x4, PT ;  /* 0x000000040000780c */ /* 0x010fda0003f05270 */
[----:B------:R-:W-:Y:S05]  /*0940*/  @P0 BRA `(.L_x_12) ;  /* 0x0000000000480947 */ /* 0x000fea0003800000 */
[----:B--23--:R-:W-:Y:S01]  /*0950*/  UMOV UR4, 0x3a0 ;  /* 0x000003a000047882 */ /* 0x00cfe20000000000 */
[----:B------:R-:W-:Y:S01]  /*0960*/  UMOV UR6, 0x400 ;  /* 0x0000040000067882 */ /* 0x000fe20000000000 */
[----:B------:R-:W-:Y:S01]  /*0970*/  USEL UR4, UR4, 0x320, UP3 ;  /* 0x0000032004047887 */ /* 0x000fe20009800000 */
        /* <DEDUP_REMOVED lines=10> */
[----:B--2---:R4:W2:Y:S08]  /*0a20*/  SYNCS.EXCH.64 URZ, [UR6+0x70], UR8 ;  /* 0x0000700806ff75b2 */ /* 0x0048b00008000100 */
[----:B------:R4:W3:Y:S01]  /*0a30*/  SYNCS.EXCH.64 URZ, [UR6+0x80], UR4 ;  /* 0x0000800406ff75b2 */ /* 0x0008e20008000100 */
[----:B------:R4:W1:Y:S01]  /*0a40*/  SYNCS.EXCH.64 URZ, [UR6+0x78], UR8 ;  /* 0x0000780806ff75b2 */ /* 0x0008620008000100 */
[----:B------:R4:W1:Y:S02]  /*0a50*/  SYNCS.EXCH.64 URZ, [UR6+0x88], UR4 ;  /* 0x0000880406ff75b2 */ /* 0x0008640008000100 */
[----:B----4-:R-:W-:Y:S01]  /*0a60*/  NOP ;  /* 0x0000000000007918 */ /* 0x010fe20000000000 */
.L_x_12:
[----:B------:R-:W4:Y:S01]  /*0a70*/  SHFL.IDX PT, R0, R82, RZ, 0x1f ;  /* 0x00001fff52007589 */ /* 0x000f2200000e0000 */
[----:B------:R-:W-:Y:S01]  /*0a80*/  NOP ;  /* 0x0000000000007918 */ /* 0x000fe20000000000 */
[----:B----4-:R-:W-:-:S13]  /*0a90*/  ISETP.NE.AND P0, PT, R0, 0x5, PT ;  /* 0x000000050000780c */ /* 0x010fda0003f05270 */
[----:B------:R-:W-:Y:S05]  /*0aa0*/  @P0 BRA `(.L_x_13) ;  /* 0x0000000000540947 */ /* 0x000fea0003800000 */
[----:B--23--:R-:W-:Y:S01]  /*0ab0*/  UMOV UR4, 0x400 ;  /* 0x0000040000047882 */ /* 0x00cfe20000000000 */
        /* <DEDUP_REMOVED lines=14> */
[----:B------:R4:W1:Y:S01]  /*0ba0*/  SYNCS.EXCH.64 URZ, [UR4+0xb8], UR8 ;  /* 0x0000b80804ff75b2 */ /* 0x0008620008000100 */
[----:B------:R4:W1:Y:S01]  /*0bb0*/  SYNCS.EXCH.64 URZ, [UR4+0xa0], UR6 ;  /* 0x0000a00604ff75b2 */ /* 0x0008620008000100 */
[----:B------:R4:W1:Y:S01]  /*0bc0*/  SYNCS.EXCH.64 URZ, [UR4+0xc0], UR8 ;  /* 0x0000c00804ff75b2 */ /* 0x0008620008000100 */
[----:B------:R4:W1:Y:S01]  /*0bd0*/  SYNCS.EXCH.64 URZ, [UR4+0xa8], UR6 ;  /* 0x0000a80604ff75b2 */ /* 0x0008620008000100 */
[----:B------:R4:W1:Y:S02]  /*0be0*/  SYNCS.EXCH.64 URZ, [UR4+0xc8], UR8 ;  /* 0x0000c80804ff75b2 */ /* 0x0008640008000100 */
[----:B----4-:R-:W-:Y:S01]  /*0bf0*/  NOP ;  /* 0x0000000000007918 */ /* 0x010fe20000000000 */
.L_x_13:
[----:B------:R-:W4:Y:S01]  /*0c00*/  SHFL.IDX PT, R0, R82, RZ, 0x1f ;  /* 0x00001fff52007589 */ /* 0x000f2200000e0000 */
[----:B------:R-:W-:Y:S01]  /*0c10*/  ISETP.NE.OR P1, PT, RZ, UR18, !P1 ;  /* 0x00000012ff007c0c */ /* 0x000fe2000cf25670 */
        /* <DEDUP_REMOVED lines=12> */
[----:B------:R4:W3:Y:S01]  /*0ce0*/  SYNCS.EXCH.64 URZ, [UR4+0xe0], UR6 ;  /* 0x0000e00604ff75b2 */ /* 0x0008e20008000100 */
[----:B------:R4:W1:Y:S01]  /*0cf0*/  SYNCS.EXCH.64 URZ, [UR4+0xd8], UR6 ;  /* 0x0000d80604ff75b2 */ /* 0x0008620008000100 */
[----:B------:R4:W1:Y:S02]  /*0d00*/  SYNCS.EXCH.64 URZ, [UR4+0xe8], UR6 ;  /* 0x0000e80604ff75b2 */ /* 0x0008640008000100 */
[----:B----4-:R-:W-:Y:S01]  /*0d10*/  NOP ;  /* 0x0000000000007918 */ /* 0x010fe20000000000 */
.L_x_14:
[----:B------:R-:W-:Y:S01]  /*0d20*/  VOTEU.ALL UP0, P1 ;  /* 0x0000000000ff7886 */ /* 0x000fe20000800000 */
[----:B--23--:R-:W-:Y:S01]  /*0d30*/  UMOV UR4, 0x20 ;  /* 0x0000002000047882 */ /* 0x00cfe20000000000 */
[----:B------:R-:W2:Y:S01]  /*0d40*/  LDCU UR7, c[0x0][0x36c] ;  /* 0x00006d80ff0777ac */ /* 0x000ea20008000800 */
[----:B------:R-:W-:Y:S01]  /*0d50*/  NOP ;  /* 0x0000000000007918 */ /* 0x000fe20000000000 */
[----:B------:R-:W-:Y:S01]  /*0d60*/  LOP3.LUT R0, R78, 0x1f, RZ, 0xc0, !PT ;  /* 0x0000001f4e007812 */ /* 0x000fe200078ec0ff */
[----:B------:R-:W-:Y:S01]  /*0d70*/  @!UP0 UMOV UR6, 0x400 ;  /* 0x0000040000068882 */ /* 0x000fe20000000000 */
[----:B------:R-:W-:-:S04]  /*0d80*/  @!UP0 UIADD3 UR4, UPT, UPT, -UR4, 0x100000, URZ ;  /* 0x0010000004048890 */ /* 0x000fc8000fffe1ff */
[----:B------:R-:W-:Y:S02]  /*0d90*/  @!UP0 USHF.L.U32 UR5, UR4, 0xb, URZ ;  /* 0x0000000b04058899 */ /* 0x000fe400080006ff */
[----:B------:R-:W-:Y:S02]  /*0da0*/  @!UP0 USHF.L.U32 UR4, UR4, 0x1, URZ ;  /* 0x0000000104048899 */ /* 0x000fe400080006ff */
[----:B------:R-:W-:Y:S01]  /*0db0*/  @!UP0 ULEA UR6, UR55, UR6, 0x18 ;  /* 0x0000000637068291 */ /* 0x000fe2000f8ec0ff */
[----:B------:R-:W-:Y:S01]  /*0dc0*/  VOTEU.ALL UP0, P1 ;  /* 0x0000000000ff7886 */ /* 0x000fe20000800000 */
[----:B------:R-:W-:Y:S02]  /*0dd0*/  UISETP.NE.AND UP4, UPT, UR18, URZ, UPT ;  /* 0x000000ff1200728c */ /* 0x000fe4000bf85270 */
[----:B--2---:R-:W-:Y:S01]  /*0de0*/  UISETP.EQ.U32.AND UP5, UPT, UR7, 0x1, UPT ;  /* 0x000000010700788c */ /* 0x004fe2000bfa2070 */
[----:B------:R-:W2:Y:S07]  /*0df0*/  FENCE.VIEW.ASYNC.S ;  /* 0x00000000000073c6 */ /* 0x000eae0000000000 */
[----:B--2---:R2:W3:Y:S01]  /*0e00*/  @!UP0 SYNCS.EXCH.64 URZ, [UR6+0xf0], UR4 ;  /* 0x0000f00406ff85b2 */ /* 0x0044e20008000100 */
[----:B------:R-:W-:Y:S05]  /*0e10*/  BRA.U !UP5, `(.L_x_15) ;  /* 0x000000010d087547 */ /* 0x000fea000b800000 */
[----:B-1-3--:R-:W-:Y:S01]  /*0e20*/  UCGABAR_ARV ;  /* 0x00000000000079c7 */ /* 0x00afe20008000000 */
[----:B------:R-:W-:Y:S05]  /*0e30*/  BRA `(.L_x_16) ;  /* 0x0000000000047947 */ /* 0x000fea0003800000 */
.L_x_15:
[----:B-1-3--:R-:W-:Y:S01]  /*0e40*/  NOP ;  /* 0x0000000000007918 */ /* 0x00afe20000000000 */
.L_x_16:
[----:B------:R-:W1:Y:S01]  /*0e50*/  S2UR UR28, SR_CTAID.X ;  /* 0x00000000001c79c3 */ /* 0x000e620000002500 */
[----:B------:R-:W-:-:S05]  /*0e60*/  CS2R.32 R3, SR_CgaSize ;  /* 0x0000000000037805 */ /* 0x000fca0000008a00 */
[----:B------:R-:W-:-:S05]  /*0e70*/  IMAD R3, R3, -0xa0, RZ ;  /* 0xffffff6003037824 */ /* 0x000fca00078e02ff */
[----:B--2---:R-:W-:-:S14]  /*0e80*/  R2UR UR5, R3 ;  /* 0x00000000030572ca */ /* 0x004fdc00000e0000 */
[----:B------:R-:W2:Y:S01]  /*0e90*/  LDCU UR5, c[0x0][UR5+0x2b0] ;  /* 0x00005600050577ac */ /* 0x000ea20008000800 */
[----:B------:R-:W-:-:S05]  /*0ea0*/  CS2R.32 R3, SR_CgaSize ;  /* 0x0000000000037805 */ /* 0x000fca0000008a00 */
[----:B------:R-:W-:-:S05]  /*0eb0*/  IMAD R3, R3, -0xa0, RZ ;  /* 0xffffff6003037824 */ /* 0x000fca00078e02ff */
[----:B------:R-:W-:-:S14]  /*0ec0*/  R2UR UR4, R3 ;  /* 0x00000000030472ca */ /* 0x000fdc00000e0000 */
[----:B------:R-:W3:Y:S01]  /*0ed0*/  LDCU UR4, c[0x0][UR4+0x2b4] ;  /* 0x00005680040477ac */ /* 0x000ee20008000800 */
[----:B------:R-:W4:Y:S01]  /*0ee0*/  S2UR UR7, SR_CTAID.Y ;  /* 0x00000000000779c3 */ /* 0x000f220000002600 */
[----:B------:R-:W3:Y:S01]  /*0ef0*/  LDCU UR19, c[0x0][0xb24] ;  /* 0x00016480ff1377ac */ /* 0x000ee20008000800 */
[----:B------:R-:W-:-:S05]  /*0f00*/  CS2R.32 R3, SR_CgaSize ;  /* 0x0000000000037805 */ /* 0x000fca0000008a00 */
[----:B------:R-:W-:-:S05]  /*0f10*/  IMAD R3, R3, -0xa0, RZ ;  /* 0xffffff6003037824 */ /* 0x000fca00078e02ff */
[----:B------:R-:W-:-:S14]  /*0f20*/  R2UR UR60, R3 ;  /* 0x00000000033c72ca */ /* 0x000fdc00000e0000 */
[----:B------:R-:W3:Y:S01]  /*0f30*/  LDCU UR60, c[0x0][UR60+0x2a0] ;  /* 0x000054003c3c77ac */ /* 0x000ee20008000800 */
[----:B------:R-:W1:Y:S01]  /*0f40*/  S2UR UR36, SR_CTAID.Z ;  /* 0x00000000002479c3 */ /* 0x000e620000002700 */
[----:B------:R-:W-:-:S05]  /*0f50*/  CS2R.32 R3, SR_CgaSize ;  /* 0x0000000000037805 */ /* 0x000fca0000008a00 */
[----:B------:R-:W-:-:S05]  /*0f60*/  IMAD R3, R3, -0xa0, RZ ;  /* 0xffffff6003037824 */ /* 0x000fca00078e02ff */
[----:B------:R-:W-:-:S14]  /*0f70*/  R2UR UR57, R3 ;  /* 0x00000000033972ca */ /* 0x000fdc00000e0000 */
[----:B------:R-:W3:Y:S01]  /*0f80*/  LDCU UR57, c[0x0][UR57+0x2a4] ;  /* 0x00005480393977ac */ /* 0x000ee20008000800 */
[----:B------:R-:W-:Y:S02]  /*0f90*/  UISETP.GT.U32.AND UP0, UPT, UR33, 0xffff, UPT ;  /* 0x0000ffff2100788c */ /* 0x000fe4000bf04070 */
[----:B------:R-:W-:Y:S01]  /*0fa0*/  USHF.L.U32 UR24, UR55, 0xa, URZ ;  /* 0x0000000a37187899 */ /* 0x000fe200080006ff */
[----:B-1----:R-:W-:Y:S01]  /*0fb0*/  I2FP.F32.U32 R3, UR28 ;  /* 0x0000001c00037c45 */ /* 0x002fe20008201000 */
[----:B------:R-:W-:Y:S01]  /*0fc0*/  UMOV UR29, 0x5 ;  /* 0x00000005001d7882 */ /* 0x000fe20000000000 */
[----:B------:R-:W1:Y:S03]  /*0fd0*/  LDCU UR40, c[0x0][0xb24] ;  /* 0x00016480ff2877ac */ /* 0x000e660008000800 */
[----:B--2---:R-:W-:Y:S01]  /*0fe0*/  FMUL R3, R3, UR5 ;  /* 0x0000000503037c20 */ /* 0x004fe20008400000 */
[----:B------:R-:W-:Y:S01]  /*0ff0*/  USEL UR5, UR33, 0xffff, !UP0 ;  /* 0x0000ffff21057887 */ /* 0x000fe2000c000000 */
[----:B----4-:R-:W-:Y:S01]  /*1000*/  I2FP.F32.U32 R2, UR7 ;  /* 0x0000000700027c45 */ /* 0x010fe20008201000 */
[----:B------:R-:W2:Y:S03]  /*1010*/  LDCU UR27, c[0x0][0xb30] ;  /* 0x00016600ff1b77ac */ /* 0x000ea60008000800 */
[----:B------:R-:W4:Y:S01]  /*1020*/  F2I.U32.TRUNC.NTZ R3, R3 ;  /* 0x0000000300037305 */ /* 0x000f22000020f000 */
[----:B---3--:R-:W-:Y:S01]  /*1030*/  FMUL R2, R2, UR4 ;  /* 0x0000000402027c20 */ /* 0x008fe20008400000 */
[----:B------:R-:W-:-:S02]  /*1040*/  ULOP3.LUT UR25, UR5, 0xffff, URZ, 0xc0, !UPT ;  /* 0x0000ffff05197892 */ /* 0x000fc4000f8ec0ff */
[----:B------:R-:W-:Y:S01]  /*1050*/  UISETP.GE.AND UP2, UPT, UR19, 0x1, UPT ;  /* 0x000000011300788c */ /* 0x000fe2000bf46270 */
[----:B------:R-:W-:-:S03]  /*1060*/  UMOV UR46, UR7 ;  /* 0x00000007002e7c82 */ /* 0x000fc60008000000 */
[----:B------:R-:W3:Y:S01]  /*1070*/  F2I.U32.TRUNC.NTZ R2, R2 ;  /* 0x0000000200027305 */ /* 0x000ee2000020f000 */
[----:B------:R-:W-:Y:S01]  /*1080*/  UMOV UR45, UR28 ;  /* 0x0000001c002d7c82 */ /* 0x000fe20008000000 */
[----:B----4-:R-:W-:Y:S02]  /*1090*/  R2UR UR4, R3 ;  /* 0x00000000030472ca */ /* 0x010fe400000e0000 */
[----:B------:R-:W-:Y:S02]  /*10a0*/  PRMT R3, RZ, 0x7610, R3 ;  /* 0x00007610ff037816 */ /* 0x000fe40000000003 */
[----:B---3--:R-:W-:Y:S02]  /*10b0*/  R2UR UR6, R2 ;  /* 0x00000000020672ca */ /* 0x008fe400000e0000 */
[----:B------:R-:W-:-:S07]  /*10c0*/  PRMT R2, RZ, 0x7610, R2 ;  /* 0x00007610ff027816 */ /* 0x000fce0000000002 */
[----:B------:R-:W-:-:S04]  /*10d0*/  UIADD3 UR5, UPT, UPT, -UR4, URZ, URZ ;  /* 0x000000ff04057290 */ /* 0x000fc8000fffe1ff */
[----:B------:R-:W-:Y:S02]  /*10e0*/  UIMAD UR60, UR60, UR5, UR28 ;  /* 0x000000053c3c72a4 */ /* 0x000fe4000f8e021c */
[----:B------:R-:W-:-:S04]  /*10f0*/  UIADD3 UR4, UPT, UPT, -UR6, URZ, URZ ;  /* 0x000000ff06047290 */ /* 0x000fc8000fffe1ff */
[----:B------:R-:W-:Y:S01]  /*1100*/  UIMAD UR57, UR57, UR4, UR7 ;  /* 0x00000004393972a4 */ /* 0x000fe2000f8e0207 */
[----:B-12---:R-:W-:Y:S11]  /*1110*/  BRA.U UP4, `(.L_x_17) ;  /* 0x00000001043c7547 */ /* 0x006ff6000b800000 */
[----:B------:R-:W-:Y:S02]  /*1120*/  UISETP.GT.U32.AND UP0, UPT, UR60, 0x1, UPT ;  /* 0x000000013c00788c */ /* 0x000fe4000bf04070 */
[----:B------:R-:W-:Y:S02]  /*1130*/  ULOP3.LUT UR4, UR60, 0xfffffffe, URZ, 0xc0, !UPT ;  /* 0xfffffffe3c047892 */ /* 0x000fe4000f8ec0ff */
[----:B------:R-:W-:Y:S02]  /*1140*/  UISETP.NE.AND UP1, UPT, UR57, URZ, UP0 ;  /* 0x000000ff3900728c */ /* 0x000fe40008725270 */
[----:B------:R-:W-:Y:S02]  /*1150*/  UISETP.NE.AND UP0, UPT, UR57, 0x1, UP0 ;  /* 0x000000013900788c */ /* 0x000fe40008705270 */
[----:B------:R-:W-:Y:S02]  /*1160*/  USEL UR7, URZ, 0x1, UP1 ;  /* 0x00000001ff077887 */ /* 0x000fe40008800000 */
[----:B------:R-:W-:-:S02]  /*1170*/  USEL UR6, URZ, 0x4, UP0 ;  /* 0x00000004ff067887 */ /* 0x000fc40008000000 */
[----:B------:R-:W-:Y:S02]  /*1180*/  USEL UR5, URZ, 0x2, UP1 ;  /* 0x00000002ff057887 */ /* 0x000fe40008800000 */
[----:B------:R-:W-:Y:S02]  /*1190*/  ULEA UR4, UR57, UR4, 0x1 ;  /* 0x0000000439047291 */ /* 0x000fe4000f8e08ff */
[----:B------:R-:W-:Y:S02]  /*11a0*/  USEL UR8, URZ, 0x8, UP0 ;  /* 0x00000008ff087887 */ /* 0x000fe40008000000 */
[----:B------:R-:W-:-:S03]  /*11b0*/  UIADD3 UR5, UPT, UPT, UR5, UR6, UR7 ;  /* 0x0000000605057290 */ /* 0x000fc6000fffe007 */
[----:B------:R-:W-:Y:S01]  /*11c0*/  UMOV UR6, 0x3 ;  /* 0x0000000300067882 */ /* 0x000fe20000000000 */
[----:B------:R-:W-:Y:S02]  /*11d0*/  UIADD3 UR5, UPT, UPT, UR5, UR8, URZ ;  /* 0x0000000805057290 */ /* 0x000fe4000fffe0ff */
[----:B------:R-:W-:-:S04]  /*11e0*/  USHF.L.U32 UR4, UR6, UR4, URZ ;  /* 0x0000000406047299 */ /* 0x000fc800080006ff */
[----:B------:R-:W-:Y:S02]  /*11f0*/  MOV R3, UR5 ;  /* 0x0000000500037c02 */ /* 0x000fe40008000f00 */
[----:B------:R-:W-:Y:S02]  /*1200*/  MOV R2, UR4 ;  /* 0x0000000400027c02 */ /* 0x000fe40008000f00 */
.L_x_17:
[----:B------:R-:W-:Y:S05]  /*1210*/  BRA.U !UP2, `(.L_x_18) ;  /* 0x000000010ad47547 */ /* 0x000fea000b800000 */
[----:B------:R-:W1:Y:S01]  /*1220*/  LDCU.128 UR20, c[0x0][0xb10] ;  /* 0x00016200ff1477ac */ /* 0x000e620008000c00 */
[----:B------:R-:W2:Y:S01]  /*1230*/  LDCU UR6, c[0x0][0x370] ;  /* 0x00006e00ff0677ac */ /* 0x000ea20008000800 */
[----:B------:R-:W3:Y:S01]  /*1240*/  LDCU UR5, c[0x0][0x374] ;  /* 0x00006e80ff0577ac */ /* 0x000ee20008000800 */
[----:B------:R-:W4:Y:S01]  /*1250*/  LDCU UR26, c[0x0][0xb0c] ;  /* 0x00016180ff1a77ac */ /* 0x000f220008000800 */
[----:B------:R-:W4:Y:S01]  /*1260*/  LDCU UR4, c[0x0][0xb20] ;  /* 0x00016400ff0477ac */ /* 0x000f220008000800 */
[----:B------:R-:W4:Y:S01]  /*1270*/  LDCU.64 UR8, c[0x0][0xb28] ;  /* 0x00016500ff0877ac */ /* 0x000f220008000a00 */
[----:B-1----:R-:W-:Y:S02]  /*1280*/  UISETP.NE.AND UP0, UPT, UR22, 0x1, UPT ;  /* 0x000000011600788c */ /* 0x002fe4000bf05270 */
[----:B---3--:R-:W-:Y:S02]  /*1290*/  UIMAD.WIDE.U32 UR10, UR5, UR23, URZ ;  /* 0x00000017050a72a5 */ /* 0x008fe4000f8e00ff */
[----:B--2---:R-:W-:-:S02]  /*12a0*/  UIMAD.WIDE.U32 UR12, UR6, UR20, URZ ;  /* 0x00000014060c72a5 */ /* 0x004fc4000f8e00ff */
[----:B----4-:R-:W-:Y:S02]  /*12b0*/  UISETP.NE.AND UP1, UPT, UR26, 0x1, UPT ;  /* 0x000000011a00788c */ /* 0x010fe4000bf25270 */
[----:B------:R-:W-:Y:S01]  /*12c0*/  UISETP.NE.AND UP2, UPT, UR19, 0x1, UPT ;  /* 0x000000011300788c */ /* 0x000fe2000bf45270 */
[----:B------:R-:W-:Y:S02]  /*12d0*/  UMOV UR10, UR11 ;  /* 0x0000000b000a7c82 */ /* 0x000fe40008000000 */
[----:B------:R-:W-:Y:S01]  /*12e0*/  UMOV UR12, UR13 ;  /* 0x0000000d000c7c82 */ /* 0x000fe20008000000 */
[----:B------:R-:W-:Y:S02]  /*12f0*/  @UP0 USHF.R.U32.HI UR5, URZ, UR4, UR10 ;  /* 0x00000004ff050299 */ /* 0x000fe4000801160a */
[----:B------:R-:W-:Y:S02]  /*1300*/  UIMAD.WIDE.U32 UR16, UR46, UR23, URZ ;  /* 0x000000172e1072a5 */ /* 0x000fe4000f8e00ff */
[----:B------:R-:W-:-:S02]  /*1310*/  UIMAD.WIDE.U32 UR10, UR5, UR8, URZ ;  /* 0x00000008050a72a5 */ /* 0x000fc4000f8e00ff */
[----:B------:R-:W-:Y:S02]  /*1320*/  @UP1 USHF.R.U32.HI UR6, URZ, UR21, UR12 ;  /* 0x00000015ff061299 */ /* 0x000fe4000801160c */
[----:B------:R-:W-:Y:S02]  /*1330*/  UIMAD.WIDE.U32 UR14, UR28, UR20, URZ ;  /* 0x000000141c0e72a5 */ /* 0x000fe4000f8e00ff */
[----:B------:R-:W-:Y:S01]  /*1340*/  UIMAD.WIDE.U32 UR12, UR6, UR8, URZ ;  /* 0x00000008060c72a5 */ /* 0x000fe2000f8e00ff */
[----:B------:R-:W-:Y:S01]  /*1350*/  UMOV UR16, UR17 ;  /* 0x0000001100107c82 */ /* 0x000fe20008000000 */
[----:B------:R-:W-:Y:S01]  /*1360*/  UMOV UR10, UR11 ;  /* 0x0000000b000a7c82 */ /* 0x000fe20008000000 */
[----:B------:R-:W-:Y:S02]  /*1370*/  USHF.R.U32.HI UR16, URZ, UR4, UR16 ;  /* 0x00000004ff107299 */ /* 0x000fe40008011610 */
[----:B------:R-:W-:Y:S02]  /*1380*/  @UP2 USHF.R.U32.HI UR5, URZ, UR9, UR10 ;  /* 0x00000009ff052299 */ /* 0x000fe4000801160a */
[----:B------:R-:W-:Y:S01]  /*1390*/  UMOV UR7, UR13 ;  /* 0x0000000d00077c82 */ /* 0x000fe20008000000 */
[----:B------:R-:W-:Y:S01]  /*13a0*/  UMOV UR14, UR15 ;  /* 0x0000000f000e7c82 */ /* 0x000fe20008000000 */
[----:B------:R-:W-:-:S02]  /*13b0*/  @UP2 USHF.R.U32.HI UR6, URZ, UR9, UR7 ;  /* 0x00000009ff062299 */ /* 0x000fc40008011607 */
[----:B------:R-:W-:Y:S02]  /*13c0*/  USHF.R.U32.HI UR14, URZ, UR21, UR14 ;  /* 0x00000015ff0e7299 */ /* 0x000fe4000801160e */
[----:B------:R-:W-:Y:S02]  /*13d0*/  USEL UR4, UR46, UR16, !UP0 ;  /* 0x000000102e047287 */ /* 0x000fe4000c000000 */
[----:B------:R-:W-:Y:S02]  /*13e0*/  UIMAD UR7, UR5, UR19, URZ ;  /* 0x00000013050772a4 */ /* 0x000fe4000f8e02ff */
[----:B------:R-:W-:Y:S02]  /*13f0*/  USEL UR5, UR28, UR14, !UP1 ;  /* 0x0000000e1c057287 */ /* 0x000fe4000c800000 */
[----:B------:R-:W-:Y:S02]  /*1400*/  UIMAD UR12, UR6, UR19, URZ ;  /* 0x00000013060c72a4 */ /* 0x000fe4000f8e02ff */
[----:B------:R-:W-:-:S02]  /*1410*/  UISETP.GE.AND UP0, UPT, UR4, UR7, UPT ;  /* 0x000000070400728c */ /* 0x000fc4000bf06270 */
[----:B------:R-:W-:Y:S02]  /*1420*/  UIMAD.WIDE.U32 UR10, UR4, UR8, URZ ;  /* 0x00000008040a72a5 */ /* 0x000fe4000f8e00ff */
[----:B------:R-:W-:Y:S02]  /*1430*/  UISETP.GE.OR UP0, UPT, UR5, UR12, UP0 ;  /* 0x0000000c0500728c */ /* 0x000fe40008706670 */
[----:B------:R-:W-:Y:S02]  /*1440*/  UIMAD.WIDE.U32 UR12, UR5, UR8, URZ ;  /* 0x00000008050c72a5 */ /* 0x000fe4000f8e00ff */
[----:B------:R-:W-:Y:S01]  /*1450*/  UIADD3 UR10, UPT, UPT, -UR4, URZ, URZ ;  /* 0x000000ff040a7290 */ /* 0x000fe2000fffe1ff */
[----:B------:R-:W-:Y:S01]  /*1460*/  UMOV UR8, UR11 ;  /* 0x0000000b00087c82 */ /* 0x000fe20008000000 */
[----:B------:R-:W-:Y:S02]  /*1470*/  UIADD3 UR45, UPT, UPT, -UR5, URZ, URZ ;  /* 0x000000ff052d7290 */ /* 0x000fe4000fffe1ff */
[----:B------:R-:W-:-:S03]  /*1480*/  USHF.R.U32.HI UR8, URZ, UR9, UR8 ;  /* 0x00000009ff087299 */ /* 0x000fc60008011608 */
[----:B------:R-:W-:Y:S01]  /*1490*/  @!UP0 UMOV UR7, UR13 ;  /* 0x0000000d00078c82 */ /* 0x000fe20008000000 */
[----:B------:R-:W-:Y:S02]  /*14a0*/  UIMAD UR46, UR22, UR10, UR46 ;  /* 0x0000000a162e72a4 */ /* 0x000fe4000f8e022e */
[----:B------:R-:W-:Y:S02]  /*14b0*/  USEL UR8, UR4, UR8, !UP2 ;  /* 0x0000000804087287 */ /* 0x000fe4000d000000 */
[----:B------:R-:W-:Y:S02]  /*14c0*/  @!UP0 USHF.R.U32.HI UR7, URZ, UR9, UR7 ;  /* 0x00000009ff078299 */ /* 0x000fe40008011607 */
[----:B------:R-:W-:Y:S02]  /*14d0*/  UIADD3 UR9, UPT, UPT, -UR8, URZ, URZ ;  /* 0x000000ff08097290 */ /* 0x000fe4000fffe1ff */
[----:B------:R-:W-:Y:S02]  /*14e0*/  @!UP0 USEL UR7, UR5, UR7, !UP2 ;  /* 0x0000000705078287 */ /* 0x000fe4000d000000 */
[----:B------:R-:W-:-:S02]  /*14f0*/  UIMAD UR9, UR19, UR9, UR4 ;  /* 0x00000009130972a4 */ /* 0x000fc4000f8e0204 */
[----:B------:R-:W-:Y:S02]  /*1500*/  @!UP0 UIADD3 UR8, UPT, UPT, UR8, -UR7, URZ ;  /* 0x8000000708088290 */ /* 0x000fe4000fffe0ff */
[----:B------:R-:W-:Y:S02]  /*1510*/  @!UP0 UIMAD UR6, UR9, UR6, UR7 ;  /* 0x00000006090682a4 */ /* 0x000fe4000f8e0207 */
[----:B------:R-:W-:Y:S02]  /*1520*/  @!UP0 UIMAD UR4, UR8, UR19, UR5 ;  /* 0x00000013080482a4 */ /* 0x000fe4000f8e0205 */
[----:B------:R-:W-:Y:S02]  /*1530*/  UIMAD UR45, UR26, UR45, UR28 ;  /* 0x0000002d1a2d72a4 */ /* 0x000fe4000f8e021c */
[----:B------:R-:W-:Y:S01]  /*1540*/  UIMAD UR46, UR4, UR22, UR46 ;  /* 0x00000016042e72a4 */ /* 0x000fe2000f8e022e */
[----:B------:R-:W-:Y:S02]  /*1550*/  @!UP0 UMOV UR5, UR6 ;  /* 0x0000000600058c82 */ /* 0x000fe40008000000 */
[----:B------:R-:W-:-:S12]  /*1560*/  UIMAD UR45, UR5, UR26, UR45 ;  /* 0x0000001a052d72a4 */ /* 0x000fd8000f8e022d */
.L_x_18:
[----:B------:R-:W-:Y:S02]  /*1570*/  UISETP.NE.AND UP1, UPT, UR27, 0x1, UPT ;  /* 0x000000011b00788c */ /* 0x000fe4000bf25270 */
[----:B------:R-:W-:Y:S02]  /*1580*/  UISETP.NE.AND UP0, UPT, UR18, 0x2, UPT ;  /* 0x000000021200788c */ /* 0x000fe4000bf05270 */
[----:B------:R-:W-:Y:S02]  /*1590*/  ULOP3.LUT UR24, UR24, 0x800, URZ, 0xc0, !UPT ;  /* 0x0000080018187892 */ /* 0x000fe4000f8ec0ff */
[----:B------:R-:W-:-:S03]  /*15a0*/  USHF.L.U32 UR21, UR29, UR25, URZ ;  /* 0x000000191d157299 */ /* 0x000fc600080006ff */
[----:B------:R-:W-:Y:S09]  /*15b0*/  BRA.U UP1, `(.L_x_19) ;  /* 0x0000000101447547 */ /* 0x000ff2000b800000 */
[----:B------:R-:W1:Y:S01]  /*15c0*/  LDCU.128 UR8, c[0x0][0xb10] ;  /* 0x00016200ff0877ac */ /* 0x000e620008000c00 */
[----:B------:R-:W2:Y:S01]  /*15d0*/  LDCU UR12, c[0x0][0xb0c] ;  /* 0x00016180ff0c77ac */ /* 0x000ea20008000800 */
[----:B------:R-:W3:Y:S01]  /*15e0*/  LDCU UR13, c[0x0][0xb20] ;  /* 0x00016400ff0d77ac */ /* 0x000ee20008000800 */
[----:B-1----:R-:W-:Y:S02]  /*15f0*/  UIMAD.WIDE.U32 UR6, UR45, UR8, URZ ;  /* 0x000000082d0672a5 */ /* 0x002fe4000f8e00ff */
[----:B------:R-:W-:Y:S02]  /*1600*/  UIMAD.WIDE.U32 UR4, UR46, UR11, URZ ;  /* 0x0000000b2e0472a5 */ /* 0x000fe4000f8e00ff */
[----:B--2---:R-:W-:Y:S02]  /*1610*/  UISETP.NE.AND UP2, UPT, UR12, 0x1, UPT ;  /* 0x000000010c00788c */ /* 0x004fe4000bf45270 */
[----:B------:R-:W-:Y:S01]  /*1620*/  UISETP.NE.AND UP1, UPT, UR10, 0x1, UPT ;  /* 0x000000010a00788c */ /* 0x000fe2000bf25270 */
[----:B------:R-:W-:-:S02]  /*1630*/  UMOV UR6, UR7 ;  /* 0x0000000700067c82 */ /* 0x000fc40008000000 */
[----:B------:R-:W-:Y:S01]  /*1640*/  UMOV UR4, UR5 ;  /* 0x0000000500047c82 */ /* 0x000fe20008000000 */
[----:B------:R-:W-:Y:S02]  /*1650*/  USHF.R.U32.HI UR6, URZ, UR9, UR6 ;  /* 0x00000009ff067299 */ /* 0x000fe40008011606 */
[----:B---3--:R-:W-:Y:S02]  /*1660*/  USHF.R.U32.HI UR4, URZ, UR13, UR4 ;  /* 0x0000000dff047299 */ /* 0x008fe40008011604 */
[----:B------:R-:W-:Y:S02]  /*1670*/  USEL UR5, UR45, UR6, !UP2 ;  /* 0x000000062d057287 */ /* 0x000fe4000d000000 */
[----:B------:R-:W-:-:S04]  /*1680*/  USEL UR4, UR46, UR4, !UP1 ;  /* 0x000000042e047287 */ /* 0x000fc8000c800000 */
[----:B------:R-:W-:Y:S02]  /*1690*/  UIADD3 UR6, UPT, UPT, -UR4, UR5, URZ ;  /* 0x0000000504067290 */ /* 0x000fe4000fffe1ff */
[----:B------:R-:W-:Y:S02]  /*16a0*/  UIADD3 UR4, UPT, UPT, UR4, -UR5, URZ ;  /* 0x8000000504047290 */ /* 0x000fe4000fffe0ff */
[----:B------:R-:W-:Y:S02]  /*16b0*/  UIMAD UR46, UR6, UR10, UR46 ;  /* 0x0000000a062e72a4 */ /* 0x000fe4000f8e022e */
[----:B------:R-:W-:-:S12]  /*16c0*/  UIMAD UR45, UR4, UR12, UR45 ;  /* 0x0000000c042d72a4 */ /* 0x000fd8000f8e022d */
.L_x_19:
[----:B------:R-:W-:Y:S05]  /*16d0*/  BRA.U !UP5, `(.L_x_20) ;  /* 0x000000010d0c7547 */ /* 0x000fea000b800000 */
[----:B------:R-:W-:Y:S01]  /*16e0*/  UCGABAR_WAIT ;  /* 0x0000000000007dc7 */ /* 0x000fe20008000000 */
[----:B------:R-:W-:Y:S01]  /*16f0*/  CCTL.IVALL ;  /* 0x00000000ff00798f */ /* 0x000fe20002000000 */
[----:B------:R-:W-:Y:S05]  /*1700*/  BRA `(.L_x_21) ;  /* 0x0000000000047947 */ /* 0x000fea0003800000 */
.L_x_20:
[----:B------:R-:W-:Y:S06]  /*1710*/  BAR.SYNC.DEFER_BLOCKING 0x0 ;  /* 0x0000000000007b1d */ /* 0x000fec0000010000 */
.L_x_21:
[----:B------:R-:W-:Y:S05]  /*1720*/  BRA.U UP0, `(.L_x_22) ;  /* 0x00000015000c7547 */ /* 0x000fea000b800000 */
[----:B------:R-:W1:Y:S01]  /*1730*/  LDCU UR6, c[0x0][0x38c] ;  /* 0x00007180ff0677ac */ /* 0x000e620008000800 */
[----:B------:R-:W-:Y:S01]  /*1740*/  PLOP3.LUT P1, PT, PT, PT, UP3, 0x80, 0x8 ;  /* 0x000000000008781c */ /* 0x000fe20003f2f038 */
[----:B------:R-:W-:Y:S01]  /*1750*/  IMAD.MOV.U32 R12, RZ, RZ, 0x1 ;  /* 0x00000001ff0c7424 */ /* 0x000fe200078e00ff */
[----:B------:R-:W-:Y:S01]  /*1760*/  ISETP.NE.AND P2, PT, R0, RZ, P3 ;  /* 0x000000ff0000720c */ /* 0x000fe20001f45270 */
[----:B------:R-:W-:Y:S01]  /*1770*/  USHF.L.U32 UR7, UR28, 0x6, URZ ;  /* 0x000000061c077899 */ /* 0x000fe200080006ff */
[----:B------:R-:W-:Y:S01]  /*1780*/  PLOP3.LUT P1, PT, P1, PT, PT, 0x8, 0x80 ;  /* 0x000000000080781c */ /* 0x000fe20000f2e170 */
[----:B------:R-:W-:Y:S01]  /*1790*/  USHF.L.U32 UR48, UR28, 0x5, URZ ;  /* 0x000000051c307899 */ /* 0x000fe200080006ff */
[----:B------:R-:W-:Y:S01]  /*17a0*/  CS2R R10, SRZ ;  /* 0x00000000000a7805 */ /* 0x000fe2000001ff00 */
[----:B------:R-:W-:Y:S01]  /*17b0*/  UISETP.NE.AND UP1, UPT, UR18, URZ, UPT ;  /* 0x000000ff1200728c */ /* 0x000fe2000bf25270 */
[----:B------:R-:W-:Y:S01]  /*17c0*/  IMAD.MOV.U32 R9, RZ, RZ, RZ ;  /* 0x000000ffff097224 */ /* 0x000fe200078e00ff */
[----:B------:R-:W2:Y:S01]  /*17d0*/  LDCU UR39, c[0x0][0x370] ;  /* 0x00006e00ff2777ac */ /* 0x000ea20008000800 */
[----:B------:R-:W-:Y:S01]  /*17e0*/  IMAD.MOV.U32 R8, RZ, RZ, 0x1 ;  /* 0x00000001ff087424 */ /* 0x000fe200078e00ff */
[----:B------:R-:W3:Y:S01]  /*17f0*/  LDCU.64 UR26, c[0x0][0x348] ;  /* 0x00006900ff1a77ac */ /* 0x000ee20008000a00 */
[----:B-1----:R-:W-:-:S02]  /*1800*/  UIADD3 UR5, UPT, UPT, UR6, 0x3f, URZ ;  /* 0x0000003f06057890 */ /* 0x002fc4000fffe0ff */
[----:B------:R-:W-:Y:S02]  /*1810*/  UIADD3 UR49, UPT, UPT, UR6, 0x7e, URZ ;  /* 0x0000007e06317890 */ /* 0x000fe4000fffe0ff */
[----:B------:R-:W-:Y:S01]  /*1820*/  USHF.R.S32.HI UR4, URZ, 0x1f, UR5 ;  /* 0x0000001fff047899 */ /* 0x000fe20008011405 */
[----:B------:R-:W1:Y:S03]  /*1830*/  LDCU UR38, c[0x0][0x374] ;  /* 0x00006e80ff2677ac */ /* 0x000e660008000800 */
[----:B------:R-:W-:Y:S02]  /*1840*/  ULEA.HI UR4, UR4, UR5, URZ, 0x6 ;  /* 0x0000000504047291 */ /* 0x000fe4000f8f30ff */
[----:B------:R-:W-:Y:S02]  /*1850*/  UIADD3 UR5, UPT, UPT, UR6, -0x1, URZ ;  /* 0xffffffff06057890 */ /* 0x000fe4000fffe0ff */
[----:B------:R-:W-:-:S02]  /*1860*/  USHF.R.S32.HI UR42, URZ, 0x6, UR4 ;  /* 0x00000006ff2a7899 */ /* 0x000fc40008011404 */
[----:B------:R-:W-:Y:S02]  /*1870*/  UISETP.GE.U32.AND UP2, UPT, UR5, -0x7f, UPT ;  /* 0xffffff810500788c */ /* 0x000fe4000bf46070 */
[----:B------:R-:W-:Y:S02]  /*1880*/  UISETP.LT.U32.AND UP0, UPT, UR42, 0x5, UPT ;  /* 0x000000052a00788c */ /* 0x000fe4000bf01070 */
[----:B------:R-:W-:Y:S02]  /*1890*/  ULOP3.LUT UR5, UR7, 0x40, URZ, 0xc0, !UPT ;  /* 0x0000004007057892 */ /* 0x000fe4000f8ec0ff */
[----:B------:R-:W-:Y:S02]  /*18a0*/  USEL UR41, UR42, 0x5, UP0 ;  /* 0x000000052a297887 */ /* 0x000fe40008000000 */
[----:B------:R-:W-:Y:S02]  /*18b0*/  ULEA.HI UR44, UR24, UR5, URZ, 0x1a ;  /* 0x00000005182c7291 */ /* 0x000fe4000f8fd0ff */
[----:B------:R-:W-:-:S02]  /*18c0*/  UIADD3 UR4, UPT, UPT, UR41, -0x1, URZ ;  /* 0xffffffff29047890 */ /* 0x000fc4000fffe0ff */
[----:B------:R-:W-:Y:S02]  /*18d0*/  @UP2 UIADD3 UR4, UPT, UPT, UR41, URZ, URZ ;  /* 0x000000ff29042290 */ /* 0x000fe4000fffe0ff */
[----:B------:R-:W-:Y:S02]  /*18e0*/  ULOP3.LUT UR48, UR48, 0x20, URZ, 0xc0, !UPT ;  /* 0x0000002030307892 */ /* 0x000fe4000f8ec0ff */
[----:B------:R-:W-:Y:S02]  /*18f0*/  USEL UR25, UR34, 0x2, UP1 ;  /* 0x0000000222197887 */ /* 0x000fe40008800000 */
[----:B------:R-:W-:Y:S02]  /*1900*/  UIADD3 UR47, UPT, UPT, UR42, -UR41, URZ ;  /* 0x800000292a2f7290 */ /* 0x000fe4000fffe0ff */
[----:B------:R-:W-:Y:S02]  /*1910*/  UIADD3 UR28, UPT, UPT, UR4, 0x1, URZ ;  /* 0x00000001041c7890 */ /* 0x000fe4000fffe0ff */
[----:B------:R-:W-:Y:S01]  /*1920*/  UIADD3 UR43, UPT, UPT, -UR4, URZ, URZ ;  /* 0x000000ff042b7290 */ /* 0x000fe2000fffe1ff */
[----:B-123--:R-:W-:-:S11]  /*1930*/  UMOV UR5, URZ ;  /* 0x000000ff00057c82 */ /* 0x00efd60008000000 */
.L_x_42:
[----:B------:R-:W-:Y:S01]  /*1940*/  UISETP.NE.AND UP0, UPT, UR55, URZ, UPT ;  /* 0x000000ff3700728c */ /* 0x000fe2000bf05270 */
[----:B------:R-:W1:Y:S08]  /*1950*/  S2UR UR55, SR_CgaCtaId ;  /* 0x00000000003779c3 */ /* 0x000e700000008800 */
[----:B------:R-:W-:Y:S05]  /*1960*/  BRA.U UP0, `(.L_x_23) ;  /* 0x0000000100347547 */ /* 0x000fea000b800000 */
[----:B------:R-:W2:Y:S01]  /*1970*/  S2R R0, SR_CgaCtaId ;  /* 0x0000000000007919 */ /* 0x000ea20000008800 */
[----:B------:R-:W-:-:S04]  /*1980*/  MOV R2, 0x400 ;  /* 0x0000040000027802 */ /* 0x000fc80000000f00 */
[----:B--2---:R-:W-:Y:S02]  /*1990*/  LEA R0, R0, R2, 0x18 ;  /* 0x0000000200007211 */ /* 0x004fe400078ec0ff */
[----:B------:R-:W-:-:S03]  /*19a0*/  SHF.L.U32 R2, R8, 0x1f, RZ ;  /* 0x0000001f08027819 */ /* 0x000fc600000006ff */
[----:B------:R-:W-:-:S04]  /*19b0*/  IMAD R0, R9, 0x8, R0 ;  /* 0x0000000809007824 */ /* 0x000fc800078e0200 */
[----:B------:R-:W2:Y:S02]  /*19c0*/  SYNCS.PHASECHK.TRANS64.TRYWAIT P0, [R0+URZ+0xe0], R2 ;  /* 0x0000e002000075a7 */ /* 0x000ea400080011ff */
[----:B--2---:R-:W-:Y:S05]  /*19d0*/  @!P0 BRA `(.L_x_24) ;  /* 0x0000005000f08947 */ /* 0x004fea0003800000 */
.L_x_114:
[----:B------:R-:W-:Y:S01]  /*19e0*/  VIADD R9, R9, 0x1 ;  /* 0x0000000109097836 */ /* 0x000fe20000000000 */
[----:B------:R2:W-:Y:S04]  /*19f0*/  SYNCS.ARRIVE.TRANS64.A1T0 RZ, [R0+URZ+0xd0], RZ ;  /* 0x0000d0ff00ff79a7 */ /* 0x0005e800081000ff */
[----:B------:R-:W-:-:S04]  /*1a00*/  ISETP.NE.AND P0, PT, R9, 0x2, PT ;  /* 0x000000020900780c */ /* 0x000fc80003f05270 */
[----:B------:R-:W-:Y:S02]  /*1a10*/  SEL R9, R9, RZ, P0 ;  /* 0x000000ff09097207 */ /* 0x000fe40000000000 */
[----:B--2---:R-:W-:-:S04]  /*1a20*/  SEL R0, RZ, 0x1, P0 ;  /* 0x00000001ff007807 */ /* 0x004fc80000000000 */
[----:B------:R-:W-:-:S07]  /*1a30*/  LOP3.LUT R8, R8, R0, RZ, 0x3c, !PT ;  /* 0x0000000008087212 */ /* 0x000fce00078e3cff */
.L_x_23:
[----:B------:R-:W-:Y:S01]  /*1a40*/  UMOV UR6, 0x400 ;  /* 0x0000040000067882 */ /* 0x000fe20000000000 */
[----:B------:R-:W-:Y:S01]  /*1a50*/  SHF.L.U32 R0, R12, 0x1f, RZ ;  /* 0x0000001f0c007819 */ /* 0x000fe200000006ff */
[----:B-1----:R-:W-:Y:S02]  /*1a60*/  ULEA UR6, UR55, UR6, 0x18 ;  /* 0x0000000637067291 */ /* 0x002fe4000f8ec0ff */
[----:B------:R-:W-:Y:S02]  /*1a70*/  UISETP.GE.U32.AND UP0, UPT, UR49, 0x7f, UPT ;  /* 0x0000007f3100788c */ /* 0x000fe4000bf06070 */
[----:B------:R-:W-:Y:S02]  /*1a80*/  ULEA UR4, UR5, UR6, 0x3 ;  /* 0x0000000605047291 */ /* 0x000fe4000f8e18ff */
[----:B------:R-:W-:Y:S01]  /*1a90*/  ULEA UR11, UR46, UR48, 0x6 ;  /* 0x000000302e0b7291 */ /* 0x000fe2000f8e30ff */
[----:B------:R-:W-:-:S06]  /*1aa0*/  UMOV UR7, URZ ;  /* 0x000000ff00077c82 */ /* 0x000fcc0008000000 */
[----:B------:R1:W2:Y:S01]  /*1ab0*/  SYNCS.PHASECHK.TRANS64.TRYWAIT P0, [UR4+0x28], R0 ;  /* 0x00002800ff0075a7 */ /* 0x0002a20008001104 */
[----:B------:R-:W-:-:S04]  /*1ac0*/  ULEA.HI UR4, UR45, UR45, URZ, 0x1 ;  /* 0x0000002d2d047291 */ /* 0x000fc8000f8f08ff */
[----:B------:R-:W-:-:S04]  /*1ad0*/  USHF.L.U32 UR4, UR4, 0x6, URZ ;  /* 0x0000000604047899 */ /* 0x000fc800080006ff */
[----:B------:R-:W-:-:S04]  /*1ae0*/  ULOP3.LUT UR35, UR4, 0xffffff80, URZ, 0xc0, !UPT ;  /* 0xffffff8004237892 */ /* 0x000fc8000f8ec0ff */
[----:B------:R-:W-:Y:S01]  /*1af0*/  UIADD3 UR35, UPT, UPT, UR44, UR35, URZ ;  /* 0x000000232c237290 */ /* 0x000fe2000fffe0ff */
[----:B------:R-:W-:Y:S11]  /*1b00*/  BRA.U !UP0, `(.L_x_25) ;  /* 0x0000000108c47547 */ /* 0x000ff6000b800000 */
[----:B------:R-:W-:Y:S01]  /*1b10*/  UMOV UR13, UR43 ;  /* 0x0000002b000d7c82 */ /* 0x000fe20008000000 */
[----:B------:R-:W-:Y:S01]  /*1b20*/  UMOV UR4, UR5 ;  /* 0x0000000500047c82 */ /* 0x000fe20008000000 */
[----:B------:R-:W-:-:S05]  /*1b30*/  UMOV UR34, URZ ;  /* 0x000000ff00227c82 */ /* 0x000fca0008000000 */
.L_x_31:
[----:B------:R-:W-:Y:S01]  /*1b40*/  ULEA UR33, UR4, UR6, 0x3 ;  /* 0x0000000604217291 */ /* 0x000fe2000f8e18ff */
[----:B--2---:R-:W-:Y:S01]  /*1b50*/  @P3 MOV R2, 0x3000 ;  /* 0x0000300000023802 */ /* 0x004fe20000000f00 */
[----:B--234-:R-:W-:Y:S10]  /*1b60*/  @P0 BRA `(.L_x_26) ;  /* 0x00000000000c0947 */ /* 0x01cff40003800000 */
[----:B------:R-:W-:-:S04]  /*1b70*/  SHF.L.U32 R3, R12, 0x1f, RZ ;  /* 0x0000001f0c037819 */ /* 0x000fc800000006ff */
[----:B------:R-:W2:Y:S02]  /*1b80*/  SYNCS.PHASECHK.TRANS64.TRYWAIT P0, [UR33+0x28], R3 ;  /* 0x00002803ff0075a7 */ /* 0x000ea40008001121 */
[----:B--2---:R-:W-:Y:S05]  /*1b90*/  @!P0 BRA `(.L_x_27) ;  /* 0x0000005000948947 */ /* 0x004fea0003800000 */
.L_x_26:
[----:B------:R2:W-:Y:S01]  /*1ba0*/  @P3 SYNCS.ARRIVE.TRANS64 RZ, [UR33], R2 ;  /* 0x00000002ffff39a7 */ /* 0x0005e20008000021 */
[----:B------:R-:W-:Y:S02]  /*1bb0*/  ULOP3.LUT UR5, UR25, 0x2, URZ, 0xfc, !UPT ;  /* 0x0000000219057892 */ /* 0x000fe4000f8efcff */
[----:B------:R-:W-:Y:S02]  /*1bc0*/  UIADD3 UR13, UPT, UPT, UR13, 0x1, URZ ;  /* 0x000000010d0d7890 */ /* 0x000fe4000fffe0ff */
[----:B------:R-:W-:Y:S02]  /*1bd0*/  UISETP.NE.AND UP0, UPT, UR5, 0x2, UPT ;  /* 0x000000020500788c */ /* 0x000fe4000bf05270 */
[----:B------:R-:W-:-:S07]  /*1be0*/  UISETP.NE.AND UP2, UPT, UR13, 0x1, UPT ;  /* 0x000000010d00788c */ /* 0x000fce000bf45270 */
[----:B------:R-:W-:Y:S05]  /*1bf0*/  BRA.U UP0, `(.L_x_28) ;  /* 0x0000000100047547 */ /* 0x000fea000b800000 */
[----:B------:R-:W-:Y:S05]  /*1c00*/  BPT.TRAP 0x1 ;  /* 0x000000040000795c */ /* 0x000fea0000300000 */
.L_x_28:
[----:B------:R-:W-:Y:S04]  /*1c10*/  BSSY.RECONVERGENT B0, `(.L_x_29) ;  /* 0x0000003000007945 */ /* 0x000fe80003800200 */
[----:B------:R-:W-:Y:S05]  /*1c20*/  @!P2 BRA `(.L_x_30) ;  /* 0x000000000004a947 */ /* 0x000fea0003800000 */
[----:B------:R-:W-:Y:S05]  /*1c30*/  BPT.TRAP 0x1 ;  /* 0x000000040000795c */ /* 0x000fea0000300000 */
.L_x_30:
[----:B------:R-:W-:Y:S05]  /*1c40*/  BSYNC.RECONVERGENT B0 ;  /* 0x0000000000007941 */ /* 0x000fea0003800200 */
.L_x_29:
[----:B------:R-:W-:Y:S02]  /*1c50*/  UIADD3 UR5, UPT, UPT, UR4, 0x1, URZ ;  /* 0x0000000104057890 */ /* 0x000fe4000fffe0ff */
[----:B------:R-:W-:Y:S02]  /*1c60*/  ULEA UR32, UR4, UR24, 0xc ;  /* 0x0000001804207291 */ /* 0x000fe4000f8e60ff */
[----:B------:R-:W-:Y:S02]  /*1c70*/  UISETP.NE.AND UP0, UPT, UR5, 0x5, UPT ;  /* 0x000000050500788c */ /* 0x000fe4000bf05270 */
[----:B------:R-:W-:Y:S02]  /*1c80*/  UIADD3 UR16, UP1, UPT, UR26, 0x80, URZ ;  /* 0x000000801a107890 */ /* 0x000fe4000ff3e0ff */
[----:B------:R-:W-:Y:S02]  /*1c90*/  USEL UR8, URZ, 0x1, UP0 ;  /* 0x00000001ff087887 */ /* 0x000fe40008000000 */
[----:B------:R-:W-:-:S02]  /*1ca0*/  USEL UR5, UR5, URZ, UP0 ;  /* 0x000000ff05057287 */ /* 0x000fc40008000000 */
[----:B------:R-:W-:Y:S02]  /*1cb0*/  UIADD3 UR14, UP0, UPT, UR26, 0x180, URZ ;  /* 0x000001801a0e7890 */ /* 0x000fe4000ff1e0ff */
[----:B------:R-:W-:Y:S01]  /*1cc0*/  LOP3.LUT R12, R12, UR8, RZ, 0x3c, !PT ;  /* 0x000000080c0c7c12 */ /* 0x000fe2000f8e3cff */
[----:B------:R-:W-:Y:S02]  /*1cd0*/  ULEA UR8, UR4, UR6, 0xb ;  /* 0x0000000604087291 */ /* 0x000fe4000f8e58ff */
[----:B------:R-:W-:Y:S01]  /*1ce0*/  ULEA UR7, UR5, UR6, 0x3 ;  /* 0x0000000605077291 */ /* 0x000fe2000f8e18ff */
[----:B-1----:R-:W-:Y:S01]  /*1cf0*/  SHF.L.U32 R0, R12, 0x1f, RZ ;  /* 0x0000001f0c007819 */ /* 0x002fe200000006ff */
[----:B------:R-:W-:Y:S02]  /*1d00*/  ULOP3.LUT UR33, UR33, 0xfefffff8, URZ, 0xc0, !UPT ;  /* 0xfefffff821217892 */ /* 0x000fe4000f8ec0ff */
[----:B------:R-:W-:Y:S02]  /*1d10*/  UIADD3.X UR17, UPT, UPT, URZ, UR27, URZ, UP1, !UPT ;  /* 0x0000001bff117290 */ /* 0x000fe40008ffe4ff */
[----:B------:R-:W-:-:S02]  /*1d20*/  UIADD3 UR32, UPT, UPT, UR6, 0x2400, UR32 ;  /* 0x0000240006207890 */ /* 0x000fc4000fffe020 */
[----:B------:R-:W-:Y:S01]  /*1d30*/  UPRMT UR4, URZ, 0x5410, UR21 ;  /* 0x00005410ff047896 */ /* 0x000fe20008000015 */
[----:B------:R3:W4:Y:S01]  /*1d40*/  SYNCS.PHASECHK.TRANS64.TRYWAIT P0, [UR7+0x28], R0 ;  /* 0x00002800ff0075a7 */ /* 0x0007220008001107 */
[----:B------:R-:W-:Y:S02]  /*1d50*/  UIADD3 UR8, UPT, UPT, UR8, 0x7400, URZ ;  /* 0x0000740008087890 */ /* 0x000fe4000fffe0ff */
[----:B------:R-:W-:Y:S01]  /*1d60*/  UIADD3.X UR15, UPT, UPT, URZ, UR27, URZ, UP0, !UPT ;  /* 0x0000001bff0f7290 */ /* 0x000fe200087fe4ff */
[----:B------:R-:W-:Y:S01]  /*1d70*/  UMOV UR18, 0x0 ;  /* 0x0000000000127882 */ /* 0x000fe20000000000 */
[----:B------:R-:W-:Y:S01]  /*1d80*/  UMOV UR19, 0x10000000 ;  /* 0x1000000000137882 */ /* 0x000fe20000000000 */
[----:B------:R-:W-:Y:S01]  /*1d90*/  UMOV UR10, UR34 ;  /* 0x00000022000a7c82 */ /* 0x000fe20008000000 */
[----:B------:R-:W-:Y:S01]  /*1da0*/  UMOV UR12, UR36 ;  /* 0x00000024000c7c82 */ /* 0x000fe20008000000 */
[----:B------:R-:W-:Y:S01]  /*1db0*/  UMOV UR9, UR33 ;  /* 0x0000002100097c82 */ /* 0x000fe20008000000 */
[----:B------:R1:W-:Y:S01]  /*1dc0*/  UTMALDG.3D.MULTICAST.2CTA [UR32], [UR16], UR4, desc[UR18] ;  /* 0x00001220100073b4 */ /* 0x0003e20008211804 */
[----:B------:R-:W-:-:S02]  /*1dd0*/  UMOV UR7, UR28 ;  /* 0x0000001c00077c82 */ /* 0x000fc40008000000 */
[----:B------:R3:W-:Y:S01]  /*1de0*/  UTMALDG.3D.2CTA [UR8], [UR14], desc[UR18] ;  /* 0x000012080e0075b4 */ /* 0x0007e20008211000 */
[----:B-1----:R-:W-:Y:S01]  /*1df0*/  UIADD3 UR34, UPT, UPT, UR34, 0x40, URZ ;  /* 0x0000004022227890 */ /* 0x002fe2000fffe0ff */
[----:B------:R-:W-:Y:S01]  /*1e00*/  UMOV UR4, UR5 ;  /* 0x0000000500047c82 */ /* 0x000fe20008000000 */
[----:B------:R-:W-:Y:S10]  /*1e10*/  BRA.U UP2, `(.L_x_31) ;  /* 0xfffffffd02487547 */ /* 0x000ff4000b83ffff */
.L_x_25:
[----:B------:R-:W-:Y:S01]  /*1e20*/  ULEA UR4, UR5, UR6, 0x3 ;  /* 0x0000000605047291 */ /* 0x000fe2000f8e18ff */
[----:B-1-3--:R-:W-:Y:S01]  /*1e30*/  SHF.L.U32 R0, R12, 0x1f, RZ ;  /* 0x0000001f0c007819 */ /* 0x00afe200000006ff */
[----:B------:R-:W-:Y:S01]  /*1e40*/  @!P1 SYNCS.ARRIVE.TRANS64.A1T0 RZ, [UR6+0x68], RZ ;  /* 0x000068ffffff99a7 */ /* 0x000fe20008100006 */
[----:B------:R-:W-:-:S06]  /*1e50*/  UISETP.GT.AND UP0, UPT, UR42, UR41, UPT ;  /* 0x000000292a00728c */ /* 0x000fcc000bf04270 */
[----:B--2-4-:R1:W2:Y:S03]  /*1e60*/  SYNCS.PHASECHK.TRANS64.TRYWAIT P0, [UR4+0x28], R0 ;  /* 0x00002800ff0075a7 */ /* 0x0142a60008001104 */
[----:B------:R-:W-:Y:S05]  /*1e70*/  BRA.U !UP0, `(.L_x_32) ;  /* 0x0000000108c47547 */ /* 0x000fea000b800000 */
[----:B------:R-:W-:Y:S01]  /*1e80*/  UIADD3 UR13, UPT, UPT, UR47, UR7, URZ ;  /* 0x000000072f0d7290 */ /* 0x000fe2000fffe0ff */
[----:B------:R-:W-:-:S11]  /*1e90*/  UMOV UR4, UR5 ;  /* 0x0000000500047c82 */ /* 0x000fd60008000000 */
.L_x_38:
[----:B------:R-:W-:Y:S01]  /*1ea0*/  ULEA UR17, UR4, UR6, 0x3 ;  /* 0x0000000604117291 */ /* 0x000fe2000f8e18ff */
[----:B--2---:R-:W-:Y:S01]  /*1eb0*/  @P3 MOV R2, 0x3000 ;  /* 0x0000300000023802 */ /* 0x004fe20000000f00 */
[----:B--2-4-:R-:W-:Y:S10]  /*1ec0*/  @P0 BRA `(.L_x_33) ;  /* 0x00000000000c0947 */ /* 0x014ff40003800000 */
[----:B------:R-:W-:-:S04]  /*1ed0*/  SHF.L.U32 R3, R12, 0x1f, RZ ;  /* 0x0000001f0c037819 */ /* 0x000fc800000006ff */
[----:B------:R-:W2:Y:S02]  /*1ee0*/  SYNCS.PHASECHK.TRANS64.TRYWAIT P0, [UR17+0x28], R3 ;  /* 0x00002803ff0075a7 */ /* 0x000ea40008001111 */
[----:B--2---:R-:W-:Y:S05]  /*1ef0*/  @!P0 BRA `(.L_x_34) ;  /* 0x0000004c00d48947 */ /* 0x004fea0003800000 */
.L_x_33:
[----:B------:R2:W-:Y:S01]  /*1f00*/  @P3 SYNCS.ARRIVE.TRANS64 RZ, [UR17], R2 ;  /* 0x00000002ffff39a7 */ /* 0x0005e20008000011 */
[----:B------:R-:W-:-:S04]  /*1f10*/  ULOP3.LUT UR5, UR25, 0x2, URZ, 0xfc, !UPT ;  /* 0x0000000219057892 */ /* 0x000fc8000f8efcff */
[----:B------:R-:W-:-:S09]  /*1f20*/  UISETP.NE.AND UP0, UPT, UR5, 0x2, UPT ;  /* 0x000000020500788c */ /* 0x000fd2000bf05270 */
[----:B------:R-:W-:Y:S05]  /*1f30*/  BRA.U UP0, `(.L_x_35) ;  /* 0x0000000100047547 */ /* 0x000fea000b800000 */
[----:B------:R-:W-:Y:S05]  /*1f40*/  BPT.TRAP 0x1 ;  /* 0x000000040000795c */ /* 0x000fea0000300000 */
.L_x_35:
[----:B------:R-:W-:Y:S04]  /*1f50*/  BSSY.RECONVERGENT B0, `(.L_x_36) ;  /* 0x0000003000007945 */ /* 0x000fe80003800200 */
[----:B------:R-:W-:Y:S05]  /*1f60*/  @!P2 BRA `(.L_x_37) ;  /* 0x000000000004a947 */ /* 0x000fea0003800000 */
[----:B------:R-:W-:Y:S05]  /*1f70*/  BPT.TRAP 0x1 ;  /* 0x000000040000795c */ /* 0x000fea0000300000 */
.L_x_37:
[----:B------:R-:W-:Y:S05]  /*1f80*/  BSYNC.RECONVERGENT B0 ;  /* 0x0000000000007941 */ /* 0x000fea0003800200 */
.L_x_36:
[----:B------:R-:W-:Y:S02]  /*1f90*/  UIADD3 UR5, UPT, UPT, UR4, 0x1, URZ ;  /* 0x0000000104057890 */ /* 0x000fe4000fffe0ff */
[----:B------:R-:W-:Y:S02]  /*1fa0*/  ULEA UR16, UR4, UR24, 0xc ;  /* 0x0000001804107291 */ /* 0x000fe4000f8e60ff */
[----:B------:R-:W-:Y:S02]  /*1fb0*/  UISETP.NE.AND UP0, UPT, UR5, 0x5, UPT ;  /* 0x000000050500788c */ /* 0x000fe4000bf05270 */
[----:B------:R-:W-:Y:S02]  /*1fc0*/  UIADD3 UR22, UP1, UPT, UR26, 0x80, URZ ;  /* 0x000000801a167890 */ /* 0x000fe4000ff3e0ff */
[----:B------:R-:W-:Y:S02]  /*1fd0*/  USEL UR9, URZ, 0x1, UP0 ;  /* 0x00000001ff097887 */ /* 0x000fe40008000000 */
[----:B------:R-:W-:-:S02]  /*1fe0*/  USEL UR5, UR5, URZ, UP0 ;  /* 0x000000ff05057287 */ /* 0x000fc40008000000 */
[----:B------:R-:W-:Y:S02]  /*1ff0*/  UIADD3 UR14, UP0, UPT, UR26, 0x180, URZ ;  /* 0x000001801a0e7890 */ /* 0x000fe4000ff1e0ff */
[----:B------:R-:W-:Y:S01]  /*2000*/  ULEA UR8, UR5, UR6, 0x3 ;  /* 0x0000000605087291 */ /* 0x000fe2000f8e18ff */
[----:B------:R-:W-:Y:S01]  /*2010*/  LOP3.LUT R12, R12, UR9, RZ, 0x3c, !PT ;  /* 0x000000090c0c7c12 */ /* 0x000fe2000f8e3cff */
[----:B------:R-:W-:Y:S02]  /*2020*/  USHF.L.U32 UR18, UR7, 0x6, URZ ;  /* 0x0000000607127899 */ /* 0x000fe400080006ff */
[----:B------:R-:W-:Y:S01]  /*2030*/  ULOP3.LUT UR17, UR17, 0xfefffff8, URZ, 0xc0, !UPT ;  /* 0xfefffff811117892 */ /* 0x000fe2000f8ec0ff */
[----:B-1----:R-:W-:Y:S01]  /*2040*/  SHF.L.U32 R0, R12, 0x1f, RZ ;  /* 0x0000001f0c007819 */ /* 0x002fe200000006ff */
[----:B------:R-:W-:Y:S02]  /*2050*/  UIADD3 UR16, UPT, UPT, UR6, 0x2400, UR16 ;  /* 0x0000240006107890 */ /* 0x000fe4000fffe010 */
[----:B------:R-:W-:Y:S01]  /*2060*/  UIADD3.X UR23, UPT, UPT, URZ, UR27, URZ, UP1, !UPT ;  /* 0x0000001bff177290 */ /* 0x000fe20008ffe4ff */
[----:B------:R3:W4:Y:S01]  /*2070*/  SYNCS.PHASECHK.TRANS64.TRYWAIT P0, [UR8+0x28], R0 ;  /* 0x00002800ff0075a7 */ /* 0x0007220008001108 */
[----:B------:R-:W-:-:S02]  /*2080*/  ULEA UR8, UR4, UR6, 0xb ;  /* 0x0000000604087291 */ /* 0x000fc4000f8e58ff */
[----:B------:R-:W-:Y:S02]  /*2090*/  UPRMT UR4, URZ, 0x5410, UR21 ;  /* 0x00005410ff047896 */ /* 0x000fe40008000015 */
[----:B------:R-:W-:Y:S02]  /*20a0*/  UIADD3 UR8, UPT, UPT, UR8, 0x7400, URZ ;  /* 0x0000740008087890 */ /* 0x000fe4000fffe0ff */
[----:B------:R-:W-:Y:S01]  /*20b0*/  UIADD3.X UR15, UPT, UPT, URZ, UR27, URZ, UP0, !UPT ;  /* 0x0000001bff0f7290 */ /* 0x000fe200087fe4ff */
[----:B------:R-:W-:Y:S01]  /*20c0*/  UMOV UR30, 0x0 ;  /* 0x00000000001e7882 */ /* 0x000fe20000000000 */
[----:B------:R-:W-:Y:S01]  /*20d0*/  UMOV UR31, 0x10000000 ;  /* 0x10000000001f7882 */ /* 0x000fe20000000000 */
[----:B------:R-:W-:Y:S01]  /*20e0*/  UMOV UR19, UR35 ;  /* 0x0000002300137c82 */ /* 0x000fe20008000000 */
[----:B------:R-:W-:Y:S01]  /*20f0*/  UMOV UR20, UR36 ;  /* 0x0000002400147c82 */ /* 0x000fe20008000000 */
[----:B------:R-:W-:Y:S01]  /*2100*/  UMOV UR12, UR36 ;  /* 0x00000024000c7c82 */ /* 0x000fe20008000000 */
[----:B------:R-:W-:Y:S01]  /*2110*/  UMOV UR9, UR17 ;  /* 0x0000001100097c82 */ /* 0x000fe20008000000 */
[----:B------:R-:W-:Y:S01]  /*2120*/  UMOV UR10, UR18 ;  /* 0x00000012000a7c82 */ /* 0x000fe20008000000 */
[----:B------:R1:W-:Y:S01]  /*2130*/  UTMALDG.3D.MULTICAST.2CTA [UR16], [UR22], UR4, desc[UR30] ;  /* 0x00001e10160073b4 */ /* 0x0003e20008211804 */
[----:B------:R-:W-:-:S04]  /*2140*/  UIADD3 UR7, UPT, UPT, UR7, 0x1, URZ ;  /* 0x0000000107077890 */ /* 0x000fc8000fffe0ff */
[----:B------:R-:W-:Y:S01]  /*2150*/  UISETP.NE.AND UP0, UPT, UR7, UR13, UPT ;  /* 0x0000000d0700728c */ /* 0x000fe2000bf05270 */
[----:B------:R3:W-:Y:S01]  /*2160*/  UTMALDG.3D.2CTA [UR8], [UR14], desc[UR30] ;  /* 0x00001e080e0075b4 */ /* 0x0007e20008211000 */
[----:B-1----:R-:W-:-:S07]  /*2170*/  UMOV UR4, UR5 ;  /* 0x0000000500047c82 */ /* 0x002fce0008000000 */
[----:B---3--:R-:W-:Y:S05]  /*2180*/  BRA.U UP0, `(.L_x_38) ;  /* 0xfffffffd00447547 */ /* 0x008fea000b83ffff */
.L_x_32:
[C---:B------:R-:W-:Y:S01]  /*2190*/  LEA R3, R11.reuse, UR6, 0x3 ;  /* 0x000000060b037c11 */ /* 0x040fe2000f8e18ff */
[----:B------:R-:W-:Y:S01]  /*21a0*/  NOP ;  /* 0x0000000000007918 */ /* 0x000fe20000000000 */
[----:B-1----:R-:W-:Y:S02]  /*21b0*/  SHF.L.U32 R0, R10, 0x1f, RZ ;  /* 0x0000001f0a007819 */ /* 0x002fe400000006ff */
[----:B------:R-:W-:Y:S02]  /*21c0*/  LEA R4, R11, UR6, 0x4 ;  /* 0x000000060b047c11 */ /* 0x000fe4000f8e20ff */
[----:B--2-4-:R-:W1:Y:S02]  /*21d0*/  SYNCS.PHASECHK.TRANS64.TRYWAIT P0, [R3+URZ+0x70], R0 ;  /* 0x00007000030075a7 */ /* 0x014e6400080011ff */
[----:B-1----:R-:W-:Y:S05]  /*21e0*/  @!P0 BRA `(.L_x_39) ;  /* 0x0000004c00308947 */ /* 0x002fea0003800000 */
.L_x_117:
[----:B------:R-:W2:Y:S01]  /*21f0*/  LDS.128 R4, [R4+0x100] ;  /* 0x0001000004047984 */ /* 0x000ea20000000c00 */
[----:B------:R-:W-:Y:S01]  /*2200*/  UISETP.GE.AND UP0, UPT, UR40, 0x1, UPT ;  /* 0x000000012800788c */ /* 0x000fe2000bf06270 */
[----:B------:R-:W-:Y:S01]  /*2210*/  @!PT LDS RZ, [RZ] ;  /* 0x00000000fffff984 */ /* 0x000fe20000000800 */
[----:B------:R-:W-:Y:S01]  /*2220*/  @!PT LDS RZ, [RZ] ;  /* 0x00000000fffff984 */ /* 0x000fe20000000800 */
[----:B------:R-:W-:Y:S01]  /*2230*/  @!PT LDS RZ, [RZ] ;  /* 0x00000000fffff984 */ /* 0x000fe20000000800 */
[----:B------:R-:W-:Y:S01]  /*2240*/  @!PT LDS RZ, [RZ] ;  /* 0x00000000fffff984 */ /* 0x000fe20000000800 */
[----:B------:R3:W-:Y:S06]  /*2250*/  MEMBAR.ALL.CTA ;  /* 0x0000000000007992 */ /* 0x0007ec0000008000 */
[----:B---3--:R-:W3:Y:S01]  /*2260*/  FENCE.VIEW.ASYNC.S ;  /* 0x00000000000073c6 */ /* 0x008ee20000000000 */
[----:B--2---:R-:W-:-:S13]  /*2270*/  LOP3.LUT P0, RZ, R6, 0x1, RZ, 0xc0, !PT ;  /* 0x0000000106ff7812 */ /* 0x004fda000780c0ff */
[----:B---3--:R-:W-:Y:S01]  /*2280*/  VOTEU.ANY UP1, P0 ;  /* 0x0000000000ff7886 */ /* 0x008fe20000020100 */
[----:B------:R-:W-:-:S13]  /*2290*/  PLOP3.LUT P0, PT, PT, PT, UP1, 0x80, 0x8 ;  /* 0x000000000008781c */ /* 0x000fda0003f0f018 */
[----:B-1----:R-:W-:Y:S02]  /*22a0*/  @P0 LOP3.LUT R0, R5, 0xffff, RZ, 0xc0, !PT ;  /* 0x0000ffff05000812 */ /* 0x002fe400078ec0ff */
[----:B------:R-:W-:Y:S02]  /*22b0*/  @P0 MOV R2, R4 ;  /* 0x0000000400020202 */ /* 0x000fe40000000f00 */
[----:B------:R-:W-:Y:S01]  /*22c0*/  @P0 R2UR UR7, R0 ;  /* 0x00000000000702ca */ /* 0x000fe200000e0000 */
[----:B------:R-:W-:Y:S01]  /*22d0*/  VIADD R0, R3, 0x80 ;  /* 0x0000008003007836 */ /* 0x000fe20000000000 */
[----:B------:R-:W-:Y:S02]  /*22e0*/  @P0 SHF.R.U32.HI R4, RZ, 0x10, R5 ;  /* 0x00000010ff040819 */ /* 0x000fe40000011605 */
[----:B------:R-:W-:Y:S02]  /*22f0*/  @P0 R2UR UR8, R2 ;  /* 0x00000000020802ca */ /* 0x000fe400000e0000 */
[----:B------:R-:W-:-:S02]  /*2300*/  PRMT R0, RZ, 0x654, R0 ;  /* 0x00000654ff007816 */ /* 0x000fc40000000000 */
[----:B------:R-:W-:Y:S02]  /*2310*/  @P0 R2UR UR4, R4 ;  /* 0x00000000040402ca */ /* 0x000fe400000e0000 */
[----:B------:R1:W-:Y:S03]  /*2320*/  SYNCS.ARRIVE.TRANS64.RED.A1T0 RZ, [R0+URZ], RZ ;  /* 0x000000ff00ff79a7 */ /* 0x0003e600081004ff */
[----:B------:R-:W-:-:S04]  /*2330*/  @UP1 UMOV UR29, UR7 ;  /* 0x00000007001d1c82 */ /* 0x000fc80008000000 */
[----:B------:R-:W-:-:S04]  /*2340*/  @UP1 UMOV UR37, UR8 ;  /* 0x0000000800251c82 */ /* 0x000fc80008000000 */
[----:B------:R-:W-:Y:S01]  /*2350*/  @UP1 UMOV UR36, UR4 ;  /* 0x0000000400241c82 */ /* 0x000fe20008000000 */
[----:B------:R-:W-:Y:S05]  /*2360*/  BRA.U !UP0, `(.L_x_40) ;  /* 0x0000000108d47547 */ /* 0x000fea000b800000 */
[----:B------:R-:W2:Y:S01]  /*2370*/  LDCU.128 UR12, c[0x0][0xb10] ;  /* 0x00016200ff0c77ac */ /* 0x000ea20008000c00 */
[----:B------:R-:W3:Y:S01]  /*2380*/  LDCU UR30, c[0x0][0xb20] ;  /* 0x00016400ff1e77ac */ /* 0x000ee20008000800 */
[----:B------:R-:W4:Y:S01]  /*2390*/  LDCU UR20, c[0x0][0xb0c] ;  /* 0x00016180ff1477ac */ /* 0x000f220008000800 */
[----:B------:R-:W1:Y:S01]  /*23a0*/  LDCU.64 UR10, c[0x0][0xb28] ;  /* 0x00016500ff0a77ac */ /* 0x000e620008000a00 */
[----:B------:R-:W-:Y:S02]  /*23b0*/  UISETP.NE.AND UP3, UPT, UR40, 0x1, UPT ;  /* 0x000000012800788c */ /* 0x000fe4000bf65270 */
[----:B--2---:R-:W-:Y:S02]  /*23c0*/  UIMAD.WIDE.U32 UR16, UR38, UR15, URZ ;  /* 0x0000000f261072a5 */ /* 0x004fe4000f8e00ff */
[----:B------:R-:W-:Y:S02]  /*23d0*/  UIMAD.WIDE.U32 UR8, UR39, UR12, URZ ;  /* 0x0000000c270872a5 */ /* 0x000fe4000f8e00ff */
[----:B------:R-:W-:-:S02]  /*23e0*/  UISETP.NE.AND UP0, UPT, UR14, 0x1, UPT ;  /* 0x000000010e00788c */ /* 0x000fc4000bf05270 */
[----:B------:R-:W-:Y:S01]  /*23f0*/  UIMAD.WIDE.U32 UR22, UR29, UR15, URZ ;  /* 0x0000000f1d1672a5 */ /* 0x000fe2000f8e00ff */
[----:B------:R-:W-:Y:S02]  /*2400*/  UMOV UR16, UR17 ;  /* 0x0000001100107c82 */ /* 0x000fe40008000000 */
[----:B------:R-:W-:Y:S01]  /*2410*/  UMOV UR8, UR9 ;  /* 0x0000000900087c82 */ /* 0x000fe20008000000 */
[----:B---3--:R-:W-:Y:S02]  /*2420*/  USHF.R.U32.HI UR16, URZ, UR30, UR16 ;  /* 0x0000001eff107299 */ /* 0x008fe40008011610 */
[----:B----4-:R-:W-:Y:S02]  /*2430*/  UISETP.NE.AND UP2, UPT, UR20, 0x1, UPT ;  /* 0x000000011400788c */ /* 0x010fe4000bf45270 */
[----:B------:R-:W-:Y:S02]  /*2440*/  USHF.R.U32.HI UR8, URZ, UR13, UR8 ;  /* 0x0000000dff087299 */ /* 0x000fe40008011608 */
[----:B------:R-:W-:-:S02]  /*2450*/  USEL UR7, UR38, UR16, !UP0 ;  /* 0x0000001026077287 */ /* 0x000fc4000c000000 */
[----:B------:R-:W-:Y:S02]  /*2460*/  USEL UR8, UR39, UR8, !UP2 ;  /* 0x0000000827087287 */ /* 0x000fe4000d000000 */
[----:B-1----:R-:W-:Y:S01]  /*2470*/  UIMAD.WIDE.U32 UR16, UR7, UR10, URZ ;  /* 0x0000000a071072a5 */ /* 0x002fe2000f8e00ff */
[----:B------:R-:W-:Y:S01]  /*2480*/  UMOV UR4, UR23 ;  /* 0x0000001700047c82 */ /* 0x000fe20008000000 */
[----:B------:R-:W-:Y:S02]  /*2490*/  UIMAD.WIDE.U32 UR18, UR37, UR12, URZ ;  /* 0x0000000c251272a5 */ /* 0x000fe4000f8e00ff */
[----:B------:R-:W-:-:S03]  /*24a0*/  UIMAD.WIDE.U32 UR22, UR8, UR10, URZ ;  /* 0x0000000a081672a5 */ /* 0x000fc6000f8e00ff */
[----:B------:R-:W-:Y:S01]  /*24b0*/  UMOV UR16, UR17 ;  /* 0x0000001100107c82 */ /* 0x000fe20008000000 */
[----:B------:R-:W-:Y:S02]  /*24c0*/  USHF.R.U32.HI UR4, URZ, UR30, UR4 ;  /* 0x0000001eff047299 */ /* 0x000fe40008011604 */
[----:B------:R-:W-:Y:S01]  /*24d0*/  @UP3 USHF.R.U32.HI UR7, URZ, UR11, UR16 ;  /* 0x0000000bff073299 */ /* 0x000fe20008011610 */
[----:B------:R-:W-:Y:S01]  /*24e0*/  UMOV UR18, UR19 ;  /* 0x0000001300127c82 */ /* 0x000fe20008000000 */
[----:B------:R-:W-:Y:S01]  /*24f0*/  UMOV UR22, UR23 ;  /* 0x0000001700167c82 */ /* 0x000fe20008000000 */
[----:B------:R-:W-:Y:S02]  /*2500*/  USHF.R.U32.HI UR13, URZ, UR13, UR18 ;  /* 0x0000000dff0d7299 */ /* 0x000fe40008011612 */
[----:B------:R-:W-:Y:S02]  /*2510*/  USEL UR4, UR29, UR4, !UP0 ;  /* 0x000000041d047287 */ /* 0x000fe4000c000000 */
[----:B------:R-:W-:-:S02]  /*2520*/  @UP3 USHF.R.U32.HI UR8, URZ, UR11, UR22 ;  /* 0x0000000bff083299 */ /* 0x000fc40008011616 */
[----:B------:R-:W-:Y:S02]  /*2530*/  UIMAD UR9, UR40, UR7, URZ ;  /* 0x00000007280972a4 */ /* 0x000fe4000f8e02ff */
[----:B------:R-:W-:Y:S02]  /*2540*/  USEL UR7, UR37, UR13, !UP2 ;  /* 0x0000000d25077287 */ /* 0x000fe4000d000000 */
[----:B------:R-:W-:Y:S02]  /*2550*/  UIMAD UR12, UR40, UR8, URZ ;  /* 0x00000008280c72a4 */ /* 0x000fe4000f8e02ff */
[----:B------:R-:W-:Y:S02]  /*2560*/  UISETP.GE.AND UP0, UPT, UR4, UR9, UPT ;  /* 0x000000090400728c */ /* 0x000fe4000bf06270 */
[----:B------:R-:W-:Y:S02]  /*2570*/  UIMAD.WIDE.U32 UR16, UR4, UR10, URZ ;  /* 0x0000000a041072a5 */ /* 0x000fe4000f8e00ff */
[----:B------:R-:W-:-:S02]  /*2580*/  UISETP.GE.OR UP0, UPT, UR7, UR12, UP0 ;  /* 0x0000000c0700728c */ /* 0x000fc40008706670 */
        /* <DEDUP_REMOVED lines=19> */
.L_x_40:
[----:B------:R-:W2:Y:S02]  /*26c0*/  LDCU UR4, c[0x0][0xb30] ;  /* 0x00016600ff0477ac */ /* 0x000ea40008000800 */
[----:B--2---:R-:W-:-:S09]  /*26d0*/  UISETP.NE.AND UP0, UPT, UR4, 0x1, UPT ;  /* 0x000000010400788c */ /* 0x004fd2000bf05270 */
[----:B------:R-:W-:Y:S05]  /*26e0*/  BRA.U UP0, `(.L_x_41) ;  /* 0x0000000100447547 */ /* 0x000fea000b800000 */
[----:B------:R-:W2:Y:S01]  /*26f0*/  LDCU.128 UR12, c[0x0][0xb10] ;  /* 0x00016200ff0c77ac */ /* 0x000ea20008000c00 */
[----:B------:R-:W3:Y:S01]  /*2700*/  LDCU UR16, c[0x0][0xb0c] ;  /* 0x00016180ff1077ac */ /* 0x000ee20008000800 */
[----:B------:R-:W4:Y:S01]  /*2710*/  LDCU UR17, c[0x0][0xb20] ;  /* 0x00016400ff1177ac */ /* 0x000f220008000800 */
[----:B--2---:R-:W-:Y:S02]  /*2720*/  UIMAD.WIDE.U32 UR10, UR37, UR12, URZ ;  /* 0x0000000c250a72a5 */ /* 0x004fe4000f8e00ff */
[----:B------:R-:W-:Y:S02]  /*2730*/  UIMAD.WIDE.U32 UR8, UR29, UR15, URZ ;  /* 0x0000000f1d0872a5 */ /* 0x000fe4000f8e00ff */
[----:B---3--:R-:W-:Y:S02]  /*2740*/  UISETP.NE.AND UP2, UPT, UR16, 0x1, UPT ;  /* 0x000000011000788c */ /* 0x008fe4000bf45270 */
[----:B------:R-:W-:Y:S01]  /*2750*/  UISETP.NE.AND UP0, UPT, UR14, 0x1, UPT ;  /* 0x000000010e00788c */ /* 0x000fe2000bf05270 */
[----:B------:R-:W-:-:S02]  /*2760*/  UMOV UR7, UR11 ;  /* 0x0000000b00077c82 */ /* 0x000fc40008000000 */
[----:B------:R-:W-:Y:S01]  /*2770*/  UMOV UR4, UR9 ;  /* 0x0000000900047c82 */ /* 0x000fe20008000000 */
[----:B------:R-:W-:Y:S02]  /*2780*/  USHF.R.U32.HI UR7, URZ, UR13, UR7 ;  /* 0x0000000dff077299 */ /* 0x000fe40008011607 */
[----:B----4-:R-:W-:Y:S02]  /*2790*/  USHF.R.U32.HI UR4, URZ, UR17, UR4 ;  /* 0x00000011ff047299 */ /* 0x010fe40008011604 */
[----:B------:R-:W-:Y:S02]  /*27a0*/  USEL UR7, UR37, UR7, !UP2 ;  /* 0x0000000725077287 */ /* 0x000fe4000d000000 */
[----:B------:R-:W-:-:S04]  /*27b0*/  USEL UR4, UR29, UR4, !UP0 ;  /* 0x000000041d047287 */ /* 0x000fc8000c000000 */
[----:B------:R-:W-:Y:S02]  /*27c0*/  UIADD3 UR8, UPT, UPT, UR7, -UR4, URZ ;  /* 0x8000000407087290 */ /* 0x000fe4000fffe0ff */
[----:B------:R-:W-:Y:S02]  /*27d0*/  UIADD3 UR4, UPT, UPT, -UR7, UR4, URZ ;  /* 0x0000000407047290 */ /* 0x000fe4000fffe1ff */
[----:B------:R-:W-:Y:S02]  /*27e0*/  UIMAD UR29, UR8, UR14, UR29 ;  /* 0x0000000e081d72a4 */ /* 0x000fe4000f8e021d */
[----:B------:R-:W-:-:S12]  /*27f0*/  UIMAD UR37, UR4, UR16, UR37 ;  /* 0x00000010042572a4 */ /* 0x000fd8000f8e0225 */
.L_x_41:
[----:B------:R-:W-:Y:S01]  /*2800*/  VIADD R11, R11, 0x1 ;  /* 0x000000010b0b7836 */ /* 0x000fe20000000000 */
[----:B------:R-:W-:Y:S01]  /*2810*/  PLOP3.LUT P1, PT, PT, PT, PT, 0x80, 0x8 ;  /* 0x000000000008781c */ /* 0x000fe20003f2f070 */
[----:B------:R-:W-:Y:S02]  /*2820*/  UIADD3 UR45, UPT, UPT, UR37, UR60, URZ ;  /* 0x0000003c252d7290 */ /* 0x000fe4000fffe0ff */
[----:B------:R-:W-:Y:S01]  /*2830*/  UIADD3 UR46, UPT, UPT, UR29, UR57, URZ ;  /* 0x000000391d2e7290 */ /* 0x000fe2000fffe0ff */
[----:B------:R-:W-:-:S04]  /*2840*/  ISETP.NE.AND P0, PT, R11, 0x2, PT ;  /* 0x000000020b00780c */ /* 0x000fc80003f05270 */
[----:B-1----:R-:W-:Y:S02]  /*2850*/  SEL R0, RZ, 0x1, P0 ;  /* 0x00000001ff007807 */ /* 0x002fe40000000000 */
[----:B------:R-:W-:Y:S02]  /*2860*/  SEL R11, R11, RZ, P0 ;  /* 0x000000ff0b0b7207 */ /* 0x000fe40000000000 */
[----:B------:R-:W-:Y:S01]  /*2870*/  LOP3.LUT R10, R10, R0, RZ, 0x3c, !PT ;  /* 0x000000000a0a7212 */ /* 0x000fe200078e3cff */
[----:B------:R-:W-:Y:S06]  /*2880*/  BRA.U UP1, `(.L_x_42) ;  /* 0xfffffff1012c7547 */ /* 0x000fec000b83ffff */
[----:B------:R-:W-:Y:S01]  /*2890*/  UIADD3 UR7, UPT, UPT, UR6, 0x28, URZ ;  /* 0x0000002806077890 */ /* 0x000fe2000fffe0ff */
[----:B------:R-:W-:-:S03]  /*28a0*/  SHF.L.U32 R2, R12, 0x1f, RZ ;  /* 0x0000001f0c027819 */ /* 0x000fc600000006ff */
[----:B------:R-:W-:-:S09]  /*28b0*/  ULEA UR4, UR5, UR7, 0x3 ;  /* 0x0000000705047291 */ /* 0x000fd2000f8e18ff */
[----:B------:R-:W1:Y:S02]  /*28c0*/  SYNCS.PHASECHK.TRANS64.TRYWAIT P0, [UR4], R2 ;  /* 0x00000002ff0075a7 */ /* 0x000e640008001104 */
[----:B-1----:R-:W-:Y:S05]  /*28d0*/  @!P0 BRA `(.L_x_43) ;  /* 0x0000004400888947 */ /* 0x002fea0003800000 */
.L_x_119:
[----:B------:R-:W-:-:S04]  /*28e0*/  UIADD3 UR4, UPT, UPT, UR5, 0x1, URZ ;  /* 0x0000000105047890 */ /* 0x000fc8000fffe0ff */
[----:B------:R-:W-:-:S04]  /*28f0*/  UISETP.NE.AND UP0, UPT, UR4, 0x5, UPT ;  /* 0x000000050400788c */ /* 0x000fc8000bf05270 */
[----:B------:R-:W-:Y:S02]  /*2900*/  USEL UR6, URZ, 0x1, UP0 ;  /* 0x00000001ff067887 */ /* 0x000fe40008000000 */
[----:B------:R-:W-:-:S04]  /*2910*/  USEL UR4, UR4, URZ, UP0 ;  /* 0x000000ff04047287 */ /* 0x000fc80008000000 */
[----:B------:R-:W-:Y:S01]  /*2920*/  ULEA UR5, UR4, UR7, 0x3 ;  /* 0x0000000704057291 */ /* 0x000fe2000f8e18ff */
[----:B-1----:R-:W-:-:S04]  /*2930*/  LOP3.LUT R2, R12, UR6, RZ, 0x3c, !PT ;  /* 0x000000060c027c12 */ /* 0x002fc8000f8e3cff */
[----:B------:R-:W-:-:S04]  /*2940*/  SHF.L.U32 R3, R2, 0x1f, RZ ;  /* 0x0000001f02037819 */ /* 0x000fc800000006ff */
[----:B------:R-:W1:Y:S02]  /*2950*/  SYNCS.PHASECHK.TRANS64.TRYWAIT P0, [UR5], R3 ;  /* 0x00000003ff0075a7 */ /* 0x000e640008001105 */
[----:B-1----:R-:W-:Y:S05]  /*2960*/  @!P0 BRA `(.L_x_44) ;  /* 0x00000044007c8947 */ /* 0x002fea0003800000 */
.L_x_121:
[----:B------:R-:W-:-:S04]  /*2970*/  UIADD3 UR4, UPT, UPT, UR4, 0x1, URZ ;  /* 0x0000000104047890 */ /* 0x000fc8000fffe0ff */
[----:B------:R-:W-:-:S04]  /*2980*/  UISETP.NE.AND UP0, UPT, UR4, 0x5, UPT ;  /* 0x000000050400788c */ /* 0x000fc8000bf05270 */
[----:B------:R-:W-:Y:S02]  /*2990*/  USEL UR6, URZ, 0x1, UP0 ;  /* 0x00000001ff067887 */ /* 0x000fe40008000000 */
[----:B------:R-:W-:-:S04]  /*29a0*/  USEL UR4, UR4, URZ, UP0 ;  /* 0x000000ff04047287 */ /* 0x000fc80008000000 */
[----:B------:R-:W-:Y:S01]  /*29b0*/  ULEA UR5, UR4, UR7, 0x3 ;  /* 0x0000000704057291 */ /* 0x000fe2000f8e18ff */
[----:B------:R-:W-:-:S04]  /*29c0*/  LOP3.LUT R2, R2, UR6, RZ, 0x3c, !PT ;  /* 0x0000000602027c12 */ /* 0x000fc8000f8e3cff */
[----:B-1----:R-:W-:-:S04]  /*29d0*/  SHF.L.U32 R3, R2, 0x1f, RZ ;  /* 0x0000001f02037819 */ /* 0x002fc800000006ff */
[----:B------:R-:W1:Y:S02]  /*29e0*/  SYNCS.PHASECHK.TRANS64.TRYWAIT P0, [UR5], R3 ;  /* 0x00000003ff0075a7 */ /* 0x000e640008001105 */
[----:B-1----:R-:W-:Y:S05]  /*29f0*/  @!P0 BRA `(.L_x_45) ;  /* 0x0000004400708947 */ /* 0x002fea0003800000 */
.L_x_123:
        /* <DEDUP_REMOVED lines=9> */
.L_x_125:
[----:B------:R-:W-:-:S04]  /*2a90*/  UIADD3 UR4, UPT, UPT, UR4, 0x1, URZ ;  /* 0x0000000104047890 */ /* 0x000fc8000fffe0ff */
[----:B------:R-:W-:-:S04]  /*2aa0*/  UISETP.NE.AND UP0, UPT, UR4, 0x5, UPT ;  /* 0x000000050400788c */ /* 0x000fc8000bf05270 */
[----:B------:R-:W-:Y:S02]  /*2ab0*/  USEL UR5, URZ, 0x1, UP0 ;  /* 0x00000001ff057887 */ /* 0x000fe40008000000 */
[----:B------:R-:W-:-:S04]  /*2ac0*/  USEL UR4, UR4, URZ, UP0 ;  /* 0x000000ff04047287 */ /* 0x000fc80008000000 */
[----:B------:R-:W-:Y:S01]  /*2ad0*/  ULEA UR4, UR4, UR7, 0x3 ;  /* 0x0000000704047291 */ /* 0x000fe2000f8e18ff */
[----:B------:R-:W-:-:S04]  /*2ae0*/  LOP3.LUT R2, R2, UR5, RZ, 0x3c, !PT ;  /* 0x0000000502027c12 */ /* 0x000fc8000f8e3cff */
[----:B------:R-:W-:Y:S01]  /*2af0*/  SHF.L.U32 R2, R2, 0x1f, RZ ;  /* 0x0000001f02027819 */ /* 0x000fe200000006ff */
[----:B-1----:R-:W-:-:S07]  /*2b00*/  IMAD.U32 R0, RZ, RZ, UR4 ;  /* 0x00000004ff007e24 */ /* 0x002fce000f8e00ff */
.L_x_47:
[----:B-1----:R1:W2:Y:S02]  /*2b10*/  SYNCS.PHASECHK.TRANS64.TRYWAIT P0, [R0+URZ], R2 ;  /* 0x00000002000075a7 */ /* 0x0022a400080011ff */
[----:B--2---:R-:W-:Y:S05]  /*2b20*/  @!P0 NANOSLEEP.SYNCS 0x989680 ;  /* 0x009896800000895d */ /* 0x004fea0003900000 */
[----:B------:R-:W2:Y:S02]  /*2b30*/  @!P0 SYNCS.PHASECHK.TRANS64 P0, [R0+URZ], R2 ;  /* 0x00000002000085a7 */ /* 0x000ea400080010ff */
[----:B--2---:R-:W-:Y:S05]  /*2b40*/  @P0 EXIT ;  /* 0x000000000000094d */ /* 0x004fea0003800000 */
[----:B------:R-:W-:Y:S05]  /*2b50*/  BRA `(.L_x_47) ;  /* 0xfffffffc00ec7947 */ /* 0x000fea000383ffff */
.L_x_22:
[----:B------:R-:W-:-:S04]  /*2b60*/  UISETP.NE.AND UP0, UPT, UR55, URZ, UPT ;  /* 0x000000ff3700728c */ /* 0x000fc8000bf05270 */
[----:B------:R-:W-:-:S09]  /*2b70*/  UISETP.NE.OR UP0, UPT, UR18, 0x1, UP0 ;  /* 0x000000011200788c */ /* 0x000fd20008705670 */
[----:B------:R-:W-:Y:S05]  /*2b80*/  BRA.U UP0, `(.L_x_48) ;  /* 0x0000000500487547 */ /* 0x000fea000b800000 */
[----:B------:R-:W-:Y:S01]  /*2b90*/  ISETP.GE.U32.AND P2, PT, R0, 0x4, PT ;  /* 0x000000040000780c */ /* 0x000fe20003f46070 */
[----:B------:R-:W-:Y:S01]  /*2ba0*/  IMAD.MOV.U32 R12, RZ, RZ, 0x1 ;  /* 0x00000001ff0c7424 */ /* 0x000fe200078e00ff */
[----:B------:R-:W-:Y:S02]  /*2bb0*/  CS2R R10, SRZ ;  /* 0x00000000000a7805 */ /* 0x000fe4000001ff00 */
[----:B------:R-:W-:Y:S01]  /*2bc0*/  CS2R R8, SRZ ;  /* 0x0000000000087805 */ /* 0x000fe2000001ff00 */
[----:B------:R-:W-:Y:S01]  /*2bd0*/  UMOV UR6, 0x400 ;  /* 0x0000040000067882 */ /* 0x000fe20000000000 */
[----:B------:R-:W-:Y:S01]  /*2be0*/  UMOV UR5, URZ ;  /* 0x000000ff00057c82 */ /* 0x000fe20008000000 */
[----:B------:R-:W-:-:S12]  /*2bf0*/  ULEA UR6, UR55, UR6, 0x18 ;  /* 0x0000000637067291 */ /* 0x000fd8000f8ec0ff */
.L_x_52:
[----:B------:R-:W-:Y:S02]  /*2c00*/  LEA R2, R8, UR6, 0x3 ;  /* 0x0000000608027c11 */ /* 0x000fe4000f8e18ff */
[----:B------:R-:W-:-:S03]  /*2c10*/  SHF.L.U32 R4, R9, 0x1f, RZ ;  /* 0x0000001f09047819 */ /* 0x000fc600000006ff */
[----:B------:R-:W-:Y:S01]  /*2c20*/  VIADD R5, R2, 0xe0 ;  /* 0x000000e002057836 */ /* 0x000fe20000000000 */
[----:B------:R-:W1:Y:S02]  /*2c30*/  SYNCS.PHASECHK.TRANS64.TRYWAIT P0, [R2+URZ+0xd0], R4 ;  /* 0x0000d004020075a7 */ /* 0x000e6400080011ff */
[----:B-1----:R-:W-:Y:S05]  /*2c40*/  @!P0 BRA `(.L_x_49) ;  /* 0x00000044000c8947 */ /* 0x002fea0003800000 */
.L_x_126:
[----:B------:R-:W-:Y:S01]  /*2c50*/  ULEA UR4, UR5, UR6, 0x3 ;  /* 0x0000000605047291 */ /* 0x000fe2000f8e18ff */
[----:B-1----:R-:W-:Y:S01]  /*2c60*/  PRMT R2, RZ, 0x654, R5 ;  /* 0x00000654ff027816 */ /* 0x002fe20000000005 */
[----:B------:R-:W-:Y:S01]  /*2c70*/  @!P2 IMAD.MOV.U32 R4, RZ, RZ, 0x10 ;  /* 0x00000010ff04a424 */ /* 0x000fe200078e00ff */
[----:B------:R-:W-:Y:S01]  /*2c80*/  SHF.L.U32 R5, R12, 0x1f, RZ ;  /* 0x0000001f0c057819 */ /* 0x000fe200000006ff */
[----:B------:R-:W-:Y:S01]  /*2c90*/  UIADD3 UR7, UPT, UPT, UR4, 0x70, URZ ;  /* 0x0000007004077890 */ /* 0x000fe2000fffe0ff */
[----:B------:R1:W-:Y:S05]  /*2ca0*/  SYNCS.ARRIVE.TRANS64.RED.A1T0 RZ, [R2+URZ], RZ ;  /* 0x000000ff02ff79a7 */ /* 0x0003ea00081004ff */
[----:B------:R-:W-:Y:S01]  /*2cb0*/  IMAD.U32 R6, RZ, RZ, UR7 ;  /* 0x00000007ff067e24 */ /* 0x000fe2000f8e00ff */
[----:B------:R-:W2:Y:S04]  /*2cc0*/  SYNCS.PHASECHK.TRANS64.TRYWAIT P0, [UR4+0x80], R5 ;  /* 0x00008005ff0075a7 */ /* 0x000ea80008001104 */
[----:B------:R-:W-:Y:S01]  /*2cd0*/  PRMT R6, R0, 0x654, R6 ;  /* 0x0000065400067816 */ /* 0x000fe20000000006 */
[----:B-12---:R-:W-:Y:S06]  /*2ce0*/  @!P0 BRA `(.L_x_50) ;  /* 0x0000004000f88947 */ /* 0x006fec0003800000 */
.L_x_128:
[----:B------:R-:W-:Y:S01]  /*2cf0*/  ULEA UR8, UR5, UR6, 0x4 ;  /* 0x0000000605087291 */ /* 0x000fe2000f8e20ff */
[----:B------:R-:W-:Y:S01]  /*2d00*/  SEL R3, R6, R3, !P2 ;  /* 0x0000000306037207 */ /* 0x000fe20005000000 */
[----:B------:R-:W-:Y:S01]  /*2d10*/  UIADD3 UR9, UPT, UPT, UR4, 0x70, URZ ;  /* 0x0000007004097890 */ /* 0x000fe2000fffe0ff */
[----:B-1----:R-:W-:Y:S01]  /*2d20*/  LEA R2, R11, UR6, 0x3 ;  /* 0x000000060b027c11 */ /* 0x002fe2000f8e18ff */
[----:B------:R-:W-:Y:S01]  /*2d30*/  UIADD3 UR8, UPT, UPT, UR8, 0x100, URZ ;  /* 0x0000010008087890 */ /* 0x000fe2000fffe0ff */
[----:B------:R1:W-:Y:S01]  /*2d40*/  @!P2 SYNCS.ARRIVE.TRANS64.RED RZ, [R3+URZ], R4 ;  /* 0x0000000403ffa9a7 */ /* 0x0003e200080004ff */
[----:B------:R-:W-:Y:S01]  /*2d50*/  UIADD3 UR4, UPT, UPT, UR5, 0x1, URZ ;  /* 0x0000000105047890 */ /* 0x000fe2000fffe0ff */
[----:B------:R-:W-:-:S03]  /*2d60*/  VIADD R8, R8, 0x1 ;  /* 0x0000000108087836 */ /* 0x000fc60000000000 */
[----:B------:R-:W-:Y:S02]  /*2d70*/  UISETP.NE.AND UP0, UPT, UR4, 0x2, UPT ;  /* 0x000000020400788c */ /* 0x000fe4000bf05270 */
[----:B------:R-:W-:Y:S01]  /*2d80*/  ISETP.NE.AND P0, PT, R8, 0x2, PT ;  /* 0x000000020800780c */ /* 0x000fe20003f05270 */
[----:B------:R-:W-:Y:S06]  /*2d90*/  UGETNEXTWORKID.BROADCAST [UR8], [UR9] ;  /* 0x00000000080073ca */ /* 0x000fec0008000100 */
[----:B------:R-:W-:Y:S02]  /*2da0*/  USEL UR7, URZ, 0x1, UP0 ;  /* 0x00000001ff077887 */ /* 0x000fe40008000000 */
[----:B------:R-:W-:-:S04]  /*2db0*/  USEL UR5, UR4, URZ, UP0 ;  /* 0x000000ff04057287 */ /* 0x000fc80008000000 */
[----:B------:R-:W-:Y:S02]  /*2dc0*/  LOP3.LUT R12, R12, UR7, RZ, 0x3c, !PT ;  /* 0x000000070c0c7c12 */ /* 0x000fe4000f8e3cff */
[----:B-1----:R-:W-:-:S04]  /*2dd0*/  SHF.L.U32 R4, R10, 0x1f, RZ ;  /* 0x0000001f0a047819 */ /* 0x002fc800000006ff */
[----:B------:R-:W1:Y:S02]  /*2de0*/  SYNCS.PHASECHK.TRANS64.TRYWAIT P1, [R2+URZ+0x70], R4 ;  /* 0x00007004020075a7 */ /* 0x000e6400080211ff */
[----:B-1----:R-:W-:Y:S05]  /*2df0*/  @!P1 BRA `(.L_x_51) ;  /* 0x0000004000cc9947 */ /* 0x002fea0003800000 */
.L_x_129:
[C---:B-1----:R-:W-:Y:S01]  /*2e00*/  LEA R4, R11.reuse, UR6, 0x4 ;  /* 0x000000060b047c11 */ /* 0x042fe2000f8e20ff */
[----:B------:R-:W-:Y:S01]  /*2e10*/  VIADD R2, R2, 0x80 ;  /* 0x0000008002027836 */ /* 0x000fe20000000000 */
[----:B------:R-:W-:Y:S01]  /*2e20*/  SEL R8, R8, RZ, P0 ;  /* 0x000000ff08087207 */ /* 0x000fe20000000000 */
[----:B------:R-:W-:-:S03]  /*2e30*/  VIADD R11, R11, 0x1 ;  /* 0x000000010b0b7836 */ /* 0x000fc60000000000 */
[----:B------:R-:W1:Y:S01]  /*2e40*/  LDS.128 R4, [R4+0x100] ;  /* 0x0001000004047984 */ /* 0x000e620000000c00 */
[----:B------:R-:W-:Y:S02]  /*2e50*/  PRMT R2, RZ, 0x654, R2 ;  /* 0x00000654ff027816 */ /* 0x000fe40000000002 */
[C---:B------:R-:W-:Y:S01]  /*2e60*/  ISETP.NE.AND P1, PT, R11.reuse, 0x2, PT ;  /* 0x000000020b00780c */ /* 0x040fe20003f25270 */
[----:B------:R-:W-:Y:S01]  /*2e70*/  @!PT LDS RZ, [RZ] ;  /* 0x00000000fffff984 */ /* 0x000fe20000000800 */
[----:B------:R-:W-:Y:S01]  /*2e80*/  @!PT LDS RZ, [RZ] ;  /* 0x00000000fffff984 */ /* 0x000fe20000000800 */
[----:B------:R-:W-:Y:S01]  /*2e90*/  @!PT LDS RZ, [RZ] ;  /* 0x00000000fffff984 */ /* 0x000fe20000000800 */
[----:B------:R-:W-:Y:S01]  /*2ea0*/  @!PT LDS RZ, [RZ] ;  /* 0x00000000fffff984 */ /* 0x000fe20000000800 */
[----:B------:R2:W-:Y:S06]  /*2eb0*/  MEMBAR.ALL.CTA ;  /* 0x0000000000007992 */ /* 0x0005ec0000008000 */
[----:B--2---:R-:W2:Y:S01]  /*2ec0*/  FENCE.VIEW.ASYNC.S ;  /* 0x00000000000073c6 */ /* 0x004ea20000000000 */
[----:B------:R-:W-:Y:S01]  /*2ed0*/  SEL R11, R11, RZ, P1 ;  /* 0x000000ff0b0b7207 */ /* 0x000fe20000800000 */
[----:B--2---:R2:W-:Y:S01]  /*2ee0*/  SYNCS.ARRIVE.TRANS64.RED.A1T0 RZ, [R2+URZ], RZ ;  /* 0x000000ff02ff79a7 */ /* 0x0045e200081004ff */
[----:B-1----:R-:W-:-:S02]  /*2ef0*/  LOP3.LUT P3, RZ, R6, 0x1, RZ, 0xc0, !PT ;  /* 0x0000000106ff7812 */ /* 0x002fc4000786c0ff */
[----:B------:R-:W-:-:S04]  /*2f00*/  SEL R4, RZ, 0x1, P1 ;  /* 0x00000001ff047807 */ /* 0x000fc80000800000 */
[----:B------:R-:W-:Y:S02]  /*2f10*/  LOP3.LUT R10, R10, R4, RZ, 0x3c, !PT ;  /* 0x000000040a0a7212 */ /* 0x000fe400078e3cff */
[----:B--2---:R-:W-:-:S04]  /*2f20*/  SEL R2, RZ, 0x1, P0 ;  /* 0x00000001ff027807 */ /* 0x004fc80000000000 */
[----:B------:R-:W-:Y:S01]  /*2f30*/  LOP3.LUT R9, R9, R2, RZ, 0x3c, !PT ;  /* 0x0000000209097212 */ /* 0x000fe200078e3cff */
[----:B------:R-:W-:Y:S06]  /*2f40*/  @P3 BRA `(.L_x_52) ;  /* 0xfffffffc002c3947 */ /* 0x000fec000383ffff */
[----:B------:R-:W-:Y:S01]  /*2f50*/  ULEA UR4, UR5, UR6, 0x3 ;  /* 0x0000000605047291 */ /* 0x000fe2000f8e18ff */
[----:B------:R-:W-:-:S08]  /*2f60*/  SHF.L.U32 R2, R12, 0x1f, RZ ;  /* 0x0000001f0c027819 */ /* 0x000fd000000006ff */
[----:B------:R-:W1:Y:S02]  /*2f70*/  SYNCS.PHASECHK.TRANS64 P0, [UR4+0x80], R2 ;  /* 0x00008002ff0075a7 */ /* 0x000e640008001004 */
[----:B-1----:R-:W-:Y:S05]  /*2f80*/  @P0 BRA `(.L_x_53) ;  /* 0x0000000000080947 */ /* 0x002fea0003800000 */
[----:B------:R-:W1:Y:S02]  /*2f90*/  SYNCS.PHASECHK.TRANS64.TRYWAIT P0, [UR4+0x80], R2 ;  /* 0x00008002ff0075a7 */ /* 0x000e640008001104 */
[----:B-1----:R-:W-:Y:S05]  /*2fa0*/  @!P0 BRA `(.L_x_54) ;  /* 0x0000004000748947 */ /* 0x002fea0003800000 */
.L_x_53:
[----:B------:R-:W-:-:S04]  /*2fb0*/  UIADD3 UR7, UPT, UPT, UR5, 0x1, URZ ;  /* 0x0000000105077890 */ /* 0x000fc8000fffe0ff */
[----:B------:R-:W-:-:S04]  /*2fc0*/  UISETP.NE.AND UP0, UPT, UR7, 0x2, UPT ;  /* 0x000000020700788c */ /* 0x000fc8000bf05270 */
[----:B------:R-:W-:Y:S02]  /*2fd0*/  USEL UR8, URZ, 0x1, UP0 ;  /* 0x00000001ff087887 */ /* 0x000fe40008000000 */
[----:B------:R-:W-:-:S04]  /*2fe0*/  USEL UR7, UR7, URZ, UP0 ;  /* 0x000000ff07077287 */ /* 0x000fc80008000000 */
[----:B------:R-:W-:Y:S01]  /*2ff0*/  ULEA UR7, UR7, UR6, 0x3 ;  /* 0x0000000607077291 */ /* 0x000fe2000f8e18ff */
[----:B-1----:R-:W-:-:S04]  /*3000*/  LOP3.LUT R2, R12, UR8, RZ, 0x3c, !PT ;  /* 0x000000080c027c12 */ /* 0x002fc8000f8e3cff */
[----:B------:R-:W-:-:S04]  /*3010*/  SHF.L.U32 R0, R2, 0x1f, RZ ;  /* 0x0000001f02007819 */ /* 0x000fc800000006ff */
[----:B------:R-:W1:Y:S02]  /*3020*/  SYNCS.PHASECHK.TRANS64 P0, [UR7+0x80], R0 ;  /* 0x00008000ff0075a7 */ /* 0x000e640008001007 */
[----:B-1----:R-:W-:Y:S05]  /*3030*/  @P0 EXIT ;  /* 0x000000000000094d */ /* 0x002fea0003800000 */
[----:B------:R-:W-:Y:S02]  /*3040*/  SHF.L.U32 R2, R2, 0x1f, RZ ;  /* 0x0000001f02027819 */ /* 0x000fe400000006ff */
[----:B------:R-:W-:-:S07]  /*3050*/  MOV R0, UR7 ;  /* 0x0000000700007c02 */ /* 0x000fce0008000f00 */
.L_x_55:
[----:B-1----:R1:W2:Y:S02]  /*3060*/  SYNCS.PHASECHK.TRANS64.TRYWAIT P0, [R0+URZ+0x80], R2 ;  /* 0x00008002000075a7 */ /* 0x0022a400080011ff */
[----:B--2---:R-:W-:Y:S05]  /*3070*/  @!P0 NANOSLEEP.SYNCS 0x989680 ;  /* 0x009896800000895d */ /* 0x004fea0003900000 */
[----:B------:R-:W2:Y:S02]  /*3080*/  @!P0 SYNCS.PHASECHK.TRANS64 P0, [R0+URZ+0x80], R2 ;  /* 0x00008002000085a7 */ /* 0x000ea400080010ff */
[----:B--2---:R-:W-:Y:S05]  /*3090*/  @P0 EXIT ;  /* 0x000000000000094d */ /* 0x004fea0003800000 */
[----:B------:R-:W-:Y:S05]  /*30a0*/  BRA `(.L_x_55) ;  /* 0xfffffffc00ec7947 */ /* 0x000fea000383ffff */
.L_x_48:
[----:B------:R-:W-:Y:S05]  /*30b0*/  BRA.U UP4, `(.L_x_56) ;  /* 0x0000001104a07547 */ /* 0x000fea000b800000 */
[----:B------:R-:W-:Y:S01]  /*30c0*/  UMOV UR4, 0x40 ;  /* 0x0000004000047882 */ /* 0x000fe20000000000 */
[----:B------:R-:W-:Y:S01]  /*30d0*/  NOP ;  /* 0x0000000000007918 */ /* 0x000fe20000000000 */
[----:B------:R-:W-:Y:S01]  /*30e0*/  ULEA UR5, UR55, UR4, 0x18 ;  /* 0x0000000437057291 */ /* 0x000fe2000f8ec0ff */
[----:B------:R-:W-:Y:S02]  /*30f0*/  UMOV UR6, 0x400 ;  /* 0x0000040000067882 */ /* 0x000fe40000000000 */
[----:B------:R-:W-:-:S06]  /*3100*/  ULEA UR6, UR55, UR6, 0x18 ;  /* 0x0000000637067291 */ /* 0x000fcc000f8ec0ff */
[----:B------:R-:W1:Y:S02]  /*3110*/  LDS.U8 R0, [UR5+0x1c] ;  /* 0x00001c05ff007984 */ /* 0x000e640008000000 */
[----:B-1----:R-:W-:-:S13]  /*3120*/  ISETP.NE.AND P0, PT, R0, RZ, PT ;  /* 0x000000ff0000720c */ /* 0x002fda0003f05270 */
[----:B------:R-:W-:Y:S05]  /*3130*/  @P0 BRA `(.L_x_57) ;  /* 0x0000000400080947 */ /* 0x000fea0003800000 */
[----:B------:R-:W-:Y:S02]  /*3140*/  UISETP.NE.U32.AND UP1, UPT, UR33, 0x1, UPT ;  /* 0x000000012100788c */ /* 0x000fe4000bf25070 */
[----:B------:R-:W-:-:S07]  /*3150*/  UIADD3 UR7, UPT, UPT, UR5, 0x8, URZ ;  /* 0x0000000805077890 */ /* 0x000fce000fffe0ff */
[----:B------:R-:W-:Y:S05]  /*3160*/  BRA.U !UP1, `(.L_x_58) ;  /* 0x00000001099c7547 */ /* 0x000fea000b800000 */
[----:B------:R-:W-:Y:S01]  /*3170*/  ELECT P0, URZ, PT ;  /* 0x0000000000ff782f */ /* 0x000fe20003800000 */
[----:B------:R-:W-:-:S12]  /*3180*/  BSSY B0, `(.L_x_58) ;  /* 0x0000025000007945 */ /* 0x000fd80003800000 */
[----:B------:R-:W-:Y:S05]  /*3190*/  @!P0 BRA `(.L_x_59) ;  /* 0x00000000008c8947 */ /* 0x000fea0003800000 */
[----:B------:R-:W-:-:S05]  /*31a0*/  UMOV UR4, 0x10 ;  /* 0x0000001000047882 */ /* 0x000fca0000000000 */
[----:B------:R-:W-:Y:S04]  /*31b0*/  DEPBAR.LE SB1, 0x36 ;  /* 0x00009d800000791a */ /* 0x000fe80000000000 */
[----:B------:R-:W1:Y:S02]  /*31c0*/  UTCATOMSWS.2CTA.FIND_AND_SET.ALIGN UP0, UR4, UR4 ;  /* 0x00000004000475e3 */ /* 0x000e640008200800 */
[----:B-1----:R-:W-:Y:S01]  /*31d0*/  MOV R10, UR4 ;  /* 0x00000004000a7c02 */ /* 0x002fe20008000f00 */
[----:B------:R-:W-:Y:S06]  /*31e0*/  BRA.U UP0, `(.L_x_60) ;  /* 0x0000000100187547 */ /* 0x000fec000b800000 */
.L_x_61:
[----:B------:R-:W-:Y:S05]  /*31f0*/  NANOSLEEP 0x64 ;  /* 0x000000640000795d */ /* 0x000fea0003800000 */
[----:B------:R-:W-:-:S05]  /*3200*/  UMOV UR4, 0x10 ;  /* 0x0000001000047882 */ /* 0x000fca0000000000 */
[----:B------:R-:W-:Y:S04]  /*3210*/  DEPBAR.LE SB1, 0x36 ;  /* 0x00009d800000791a */ /* 0x000fe80000000000 */
[----:B------:R-:W1:Y:S02]  /*3220*/  UTCATOMSWS.2CTA.FIND_AND_SET.ALIGN UP0, UR4, UR4 ;  /* 0x00000004000475e3 */ /* 0x000e640008200800 */
[----:B-1----:R-:W-:Y:S01]  /*3230*/  MOV R10, UR4 ;  /* 0x00000004000a7c02 */ /* 0x002fe20008000f00 */
[----:B------:R-:W-:Y:S05]  /*3240*/  BRA.U !UP0, `(.L_x_61) ;  /* 0xfffffffd08e87547 */ /* 0x000fea000b83ffff */
.L_x_60:
[----:B------:R-:W1:Y:S01]  /*3250*/  LDS R6, [UR5+0x10] ;  /* 0x00001005ff067984 */ /* 0x000e620008000800 */
[----:B------:R-:W-:Y:S01]  /*3260*/  IMAD.U32 R0, RZ, RZ, UR6 ;  /* 0x00000006ff007e24 */ /* 0x000fe2000f8e00ff */
[----:B------:R-:W-:-:S03]  /*3270*/  MOV R4, UR35 ;  /* 0x0000002300047c02 */ /* 0x000fc60008000f00 */
[----:B------:R-:W-:Y:S01]  /*3280*/  VIADD R0, R0, 0x120 ;  /* 0x0000012000007836 */ /* 0x000fe20000000000 */
[----:B-1----:R-:W-:-:S04]  /*3290*/  SHF.L.U32 R6, R6, 0x1f, RZ ;  /* 0x0000001f06067819 */ /* 0x002fc800000006ff */
[----:B------:R-:W1:Y:S02]  /*32a0*/  SYNCS.PHASECHK.TRANS64.TRYWAIT P0, [UR5+0x8], R6 ;  /* 0x00000806ff0075a7 */ /* 0x000e640008001105 */
[----:B-1----:R-:W-:Y:S05]  /*32b0*/  @P0 BRA `(.L_x_62) ;  /* 0x0000000000080947 */ /* 0x002fea0003800000 */
[----:B------:R-:W1:Y:S02]  /*32c0*/  SYNCS.PHASECHK.TRANS64.TRYWAIT P0, [UR5+0x8], R6 ;  /* 0x00000806ff0075a7 */ /* 0x000e640008001105 */
[----:B-1----:R-:W-:Y:S05]  /*32d0*/  @!P0 BRA `(.L_x_63) ;  /* 0x0000003c00c08947 */ /* 0x002fea0003800000 */
.L_x_62:
[----:B------:R-:W-:Y:S01]  /*32e0*/  PRMT R4, R4, 0x654, R0 ;  /* 0x0000065404047816 */ /* 0x000fe20000000000 */
[----:B------:R-:W-:Y:S01]  /*32f0*/  HFMA2 R0, -RZ, RZ, 0, 5.9604644775390625e-08 ;  /* 0x00000001ff007431 */ /* 0x000fe200000001ff */
[----:B------:R-:W-:Y:S01]  /*3300*/  UPRMT UR4, UR35, 0x654, UR7 ;  /* 0x0000065423047896 */ /* 0x000fe20008000007 */
[----:B------:R-:W-:Y:S02]  /*3310*/  IMAD.MOV.U32 R8, RZ, RZ, 0xffff ;  /* 0x0000ffffff087424 */ /* 0x000fe400078e00ff */
[----:B-1----:R-:W-:Y:S02]  /*3320*/  IMAD.MOV.U32 R6, RZ, RZ, 0x4 ;  /* 0x00000004ff067424 */ /* 0x002fe400078e00ff */
[----:B------:R-:W-:Y:S01]  /*3330*/  IMAD.SHL.U32 R9, R10, 0x20, RZ ;  /* 0x000000200a097824 */ /* 0x000fe200078e00ff */
[----:B------:R-:W-:Y:S02]  /*3340*/  MOV R5, UR4 ;  /* 0x0000000400057c02 */ /* 0x000fe40008000f00 */
[-C--:B------:R-:W-:Y:S01]  /*3350*/  SHF.L.U32 R8, R8, R10.reuse, RZ ;  /* 0x0000000a08087219 */ /* 0x080fe200000006ff */
[----:B------:R1:W-:Y:S01]  /*3360*/  SYNCS.ARRIVE.TRANS64.RED RZ, [UR4], R6 ;  /* 0x00000006ffff79a7 */ /* 0x0003e20008000404 */
[----:B------:R-:W-:Y:S01]  /*3370*/  SHF.L.U32 R7, R0, R10, RZ ;  /* 0x0000000a00077219 */ /* 0x000fe200000006ff */
[----:B------:R1:W-:Y:S04]  /*3380*/  STS [UR6+0x120], R9 ;  /* 0x00012009ff007988 */ /* 0x0003e80008000806 */
[----:B------:R1:W-:Y:S04]  /*3390*/  STAS [R4.64], R10 ;  /* 0x0000000a04007dbd */ /* 0x0003e8000c0008ff */
[----:B------:R1:W-:Y:S04]  /*33a0*/  ATOMS.OR RZ, [UR5+0x14], R8 ;  /* 0x00001408ffff798c */ /* 0x0003e8000b000005 */
[----:B------:R1:W-:Y:S04]  /*33b0*/  ATOMS.OR RZ, [UR5+0x18], R7 ;  /* 0x00001807ffff798c */ /* 0x0003e8000b000005 */
[----:B------:R1:W-:Y:S02]  /*33c0*/  ATOMS.XOR RZ, [UR5+0x10], R0 ;  /* 0x00001000ffff798c */ /* 0x0003e4000b800005 */
.L_x_59:
[----:B------:R-:W-:Y:S05]  /*33d0*/  BSYNC B0 ;  /* 0x0000000000007941 */ /* 0x000fea0003800000 */
.L_x_58:
[----:B------:R-:W-:Y:S05]  /*33e0*/  BRA.U UP1, `(.L_x_64) ;  /* 0x00000001016c7547 */ /* 0x000fea000b800000 */
[----:B------:R-:W-:-:S03]  /*33f0*/  UMOV UR4, 0xffffffff ;  /* 0xffffffff00047882 */ /* 0x000fc60000000000 */
[----:B------:R-:W-:Y:S05]  /*3400*/  BRA.DIV UR4, `(.L_x_65) ;  /* 0x0000003e048c7947 */ /* 0x000fea000b800000 */
[----:B------:R-:W-:-:S13]  /*3410*/  ELECT P0, URZ, PT ;  /* 0x0000000000ff782f */ /* 0x000fda0003800000 */
.L_x_133:
[----:B------:R-:W-:Y:S05]  /*3420*/  @!P0 BRA `(.L_x_64) ;  /* 0x00000000005c8947 */ /* 0x000fea0003800000 */
[----:B-1----:R-:W1:Y:S02]  /*3430*/  LDS R4, [UR5+0x10] ;  /* 0x00001005ff047984 */ /* 0x002e640008000800 */
[----:B-1----:R-:W-:-:S04]  /*3440*/  SHF.L.U32 R4, R4, 0x1f, RZ ;  /* 0x0000001f04047819 */ /* 0x002fc800000006ff */
[----:B------:R-:W1:Y:S02]  /*3450*/  SYNCS.PHASECHK.TRANS64.TRYWAIT P0, [UR5+0x8], R4 ;  /* 0x00000804ff0075a7 */ /* 0x000e640008001105 */
[----:B-1----:R-:W-:Y:S05]  /*3460*/  @P0 BRA `(.L_x_66) ;  /* 0x0000000000080947 */ /* 0x002fea0003800000 */
[----:B------:R-:W1:Y:S02]  /*3470*/  SYNCS.PHASECHK.TRANS64.TRYWAIT P0, [UR5+0x8], R4 ;  /* 0x00000804ff0075a7 */ /* 0x000e640008001105 */
[----:B-1----:R-:W-:Y:S05]  /*3480*/  @!P0 BRA `(.L_x_67) ;  /* 0x0000003c00908947 */ /* 0x002fea0003800000 */
.L_x_66:
[----:B------:R-:W2:Y:S01]  /*3490*/  LDS R6, [UR6+0x120] ;  /* 0x00012006ff067984 */ /* 0x000ea20008000800 */
[----:B-1----:R-:W-:Y:S02]  /*34a0*/  HFMA2 R0, -RZ, RZ, 0, 5.9604644775390625e-08 ;  /* 0x00000001ff007431 */ /* 0x002fe400000001ff */
[----:B------:R-:W-:Y:S01]  /*34b0*/  IMAD.MOV.U32 R4, RZ, RZ, 0xffff ;  /* 0x0000ffffff047424 */ /* 0x000fe200078e00ff */
[----:B------:R-:W-:Y:S01]  /*34c0*/  UPRMT UR4, UR35, 0x654, UR7 ;  /* 0x0000065423047896 */ /* 0x000fe20008000007 */
[----:B--2---:R-:W-:-:S03]  /*34d0*/  IMAD.SHL.U32 R5, R6, 0x20, RZ ;  /* 0x0000002006057824 */ /* 0x004fc600078e00ff */
[-C--:B------:R-:W-:Y:S02]  /*34e0*/  SHF.L.U32 R4, R4, R6.reuse, RZ ;  /* 0x0000000604047219 */ /* 0x080fe400000006ff */
[----:B------:R-:W-:Y:S01]  /*34f0*/  SHF.L.U32 R6, R0, R6, RZ ;  /* 0x0000000600067219 */ /* 0x000fe200000006ff */
[----:B------:R2:W-:Y:S04]  /*3500*/  STS [UR6+0x120], R5 ;  /* 0x00012005ff007988 */ /* 0x0005e80008000806 */
[----:B------:R2:W-:Y:S04]  /*3510*/  ATOMS.OR RZ, [UR5+0x14], R4 ;  /* 0x00001404ffff798c */ /* 0x0005e8000b000005 */
[----:B------:R2:W-:Y:S01]  /*3520*/  ATOMS.OR RZ, [UR5+0x18], R6 ;  /* 0x00001806ffff798c */ /* 0x0005e2000b000005 */
[----:B------:R-:W-:Y:S03]  /*3530*/  SYNCS.ARRIVE.TRANS64.RED.A1T0 RZ, [UR4], RZ ;  /* 0x000000ffffff79a7 */ /* 0x000fe60008100404 */
[----:B------:R2:W-:Y:S01]  /*3540*/  ATOMS.XOR RZ, [UR5+0x10], R0 ;  /* 0x00001000ffff798c */ /* 0x0005e2000b800005 */
[----:B------:R-:W-:Y:S05]  /*3550*/  BRA `(.L_x_64) ;  /* 0x0000000000107947 */ /* 0x000fea0003800000 */
.L_x_57:
[----:B------:R-:W-:Y:S02]  /*3560*/  MOV R0, 0xffffffff ;  /* 0xffffffff00007802 */ /* 0x000fe40000000f00 */
[----:B------:R-:W-:-:S03]  /*3570*/  MOV R4, 0x35a0 ;  /* 0x000035a000047802 */ /* 0x000fc60000000f00 */
[----:B------:R1:W-:Y:S04]  /*3580*/  STS [UR6+0x120], R0 ;  /* 0x00012000ff007988 */ /* 0x0003e80008000806 */
[----:B-1---5:R-:W-:Y:S05]  /*3590*/  CALL.REL.NOINC `($__internal_1_$__cuda_sm10x_tcgen05_guardrail_trap_phase_invalid_during_alloc) ;  /* 0x0000004000987944 */ /* 0x022fea0003c00000 */
.L_x_64:
[----:B------:R-:W-:Y:S05]  /*35a0*/  WARPSYNC.ALL ;  /* 0x0000000000007948 */ /* 0x000fea0003800000 */
[----:B------:R-:W3:Y:S01]  /*35b0*/  S2UR UR4, SR_CgaCtaId ;  /* 0x00000000000479c3 */ /* 0x000ee20000008800 */
[----:B------:R-:W-:Y:S01]  /*35c0*/  UMOV UR17, 0x400 ;  /* 0x0000040000117882 */ /* 0x000fe20000000000 */
[----:B------:R-:W-:-:S06]  /*35d0*/  NOP ;  /* 0x0000000000007918 */ /* 0x000fcc0000000000 */
[----:B------:R-:W-:Y:S06]  /*35e0*/  BAR.ARV 0x6, 0xa0 ;  /* 0x0182800000007b1d */ /* 0x000fec0000002000 */
[----:B------:R-:W4:Y:S01]  /*35f0*/  LDCU UR6, c[0x0][0x38c] ;  /* 0x00007180ff0677ac */ /* 0x000f220008000800 */
[----:B------:R-:W-:Y:S01]  /*3600*/  LOP3.LUT R3, R3, 0xffff, RZ, 0xc0, !PT ;  /* 0x0000ffff03037812 */ /* 0x000fe200078ec0ff */
[----:B-1----:R-:W-:Y:S01]  /*3610*/  IMAD.MOV.U32 R9, RZ, RZ, 0x1 ;  /* 0x00000001ff097424 */ /* 0x002fe200078e00ff */
[----:B------:R-:W-:Y:S01]  /*3620*/  LOP3.LUT R2, R2, 0xffff, RZ, 0xc0, !PT ;  /* 0x0000ffff02027812 */ /* 0x000fe200078ec0ff */
[----:B------:R-:W-:Y:S01]  /*3630*/  IMAD.MOV.U32 R8, RZ, RZ, RZ ;  /* 0x000000ffff087224 */ /* 0x000fe200078e00ff */
[----:B------:R-:W-:Y:S01]  /*3640*/  R2UR UR20, R3 ;  /* 0x00000000031472ca */ /* 0x000fe200000e0000 */
[----:B------:R-:W-:Y:S01]  /*3650*/  UMOV UR24, URZ ;  /* 0x000000ff00187c82 */ /* 0x000fe20008000000 */
[----:B------:R-:W-:-:S02]  /*3660*/  R2UR UR30, R2 ;  /* 0x00000000021e72ca */ /* 0x000fc400000e0000 */
[----:B------:R-:W-:Y:S01]  /*3670*/  CS2R R2, SRZ ;  /* 0x0000000000027805 */ /* 0x000fe2000001ff00 */
[----:B------:R-:W-:Y:S01]  /*3680*/  UMOV UR15, URZ ;  /* 0x000000ff000f7c82 */ /* 0x000fe20008000000 */
[----:B---3--:R-:W-:Y:S01]  /*3690*/  ULEA UR17, UR4, UR17, 0x18 ;  /* 0x0000001104117291 */ /* 0x008fe2000f8ec0ff */
[----:B------:R-:W-:Y:S01]  /*36a0*/  UMOV UR14, URZ ;  /* 0x000000ff000e7c82 */ /* 0x000fe20008000000 */
[----:B------:R-:W-:Y:S02]  /*36b0*/  UISETP.NE.AND UP3, UPT, UR33, URZ, UPT ;  /* 0x000000ff2100728c */ /* 0x000fe4000bf65270 */
[----:B------:R-:W-:Y:S02]  /*36c0*/  UIADD3 UR5, UPT, UPT, UR17, 0x2400, URZ ;  /* 0x0000240011057890 */ /* 0x000fe4000fffe0ff */
[----:B------:R-:W-:-:S03]  /*36d0*/  UIADD3 UR4, UPT, UPT, UR17, 0x7400, URZ ;  /* 0x0000740011047890 */ /* 0x000fc6000fffe0ff */
[----:B--2---:R-:W1:Y:S01]  /*36e0*/  LDS R0, [UR17+0x120] ;  /* 0x00012011ff007984 */ /* 0x004e620008000800 */
[----:B----4-:R-:W-:Y:S02]  /*36f0*/  UIADD3 UR6, UPT, UPT, UR6, 0x3f, URZ ;  /* 0x0000003f06067890 */ /* 0x010fe4000fffe0ff */
[----:B------:R-:W-:Y:S02]  /*3700*/  USHF.R.U32.HI UR5, URZ, 0x4, UR5 ;  /* 0x00000004ff057899 */ /* 0x000fe40008011605 */
[----:B------:R-:W-:Y:S02]  /*3710*/  USHF.R.S32.HI UR25, URZ, 0x1f, UR6 ;  /* 0x0000001fff197899 */ /* 0x000fe40008011406 */
[----:B------:R-:W-:Y:S02]  /*3720*/  USHF.R.U32.HI UR4, URZ, 0x4, UR4 ;  /* 0x00000004ff047899 */ /* 0x000fe40008011604 */
[----:B------:R-:W-:Y:S02]  /*3730*/  ULEA.HI UR25, UR25, UR6, URZ, 0x6 ;  /* 0x0000000619197291 */ /* 0x000fe4000f8f30ff */
[----:B------:R-:W-:-:S02]  /*3740*/  ULOP3.LUT UR5, UR5, 0x3fff, URZ, 0xc0, !UPT ;  /* 0x00003fff05057892 */ /* 0x000fc4000f8ec0ff */
[----:B------:R-:W-:Y:S02]  /*3750*/  USHF.R.S32.HI UR25, URZ, 0x6, UR25 ;  /* 0x00000006ff197899 */ /* 0x000fe40008011419 */
[----:B------:R-:W-:Y:S02]  /*3760*/  ULOP3.LUT UR22, UR4, 0x3fff, URZ, 0xc0, !UPT ;  /* 0x00003fff04167892 */ /* 0x000fe4000f8ec0ff */
[----:B------:R-:W-:Y:S02]  /*3770*/  UISETP.LT.AND UP0, UPT, UR25, 0x1, UPT ;  /* 0x000000011900788c */ /* 0x000fe4000bf01270 */
[----:B------:R-:W-:Y:S02]  /*3780*/  ULOP3.LUT UR21, UR5, 0x10000, URZ, 0xfc, !UPT ;  /* 0x0001000005157892 */ /* 0x000fe4000f8efcff */
[----:B------:R-:W-:Y:S02]  /*3790*/  ULOP3.LUT UR22, UR22, 0x10000, URZ, 0xfc, !UPT ;  /* 0x0001000016167892 */ /* 0x000fe4000f8efcff */
[----:B------:R-:W-:Y:S01]  /*37a0*/  USEL UR31, UR25, 0x1, !UP0 ;  /* 0x00000001191f7887 */ /* 0x000fe2000c000000 */
[----:B------:R-:W-:Y:S01]  /*37b0*/  UMOV UR28, 0x0 ;  /* 0x00000000001c7882 */ /* 0x000fe20000000000 */
[----:B------:R-:W-:Y:S01]  /*37c0*/  UMOV UR29, 0x81004a0 ;  /* 0x081004a0001d7882 */ /* 0x000fe20000000000 */
[----:B------:R-:W-:Y:S01]  /*37d0*/  UMOV UR26, 0x0 ;  /* 0x00000000001a7882 */ /* 0x000fe20000000000 */
[----:B------:R-:W-:Y:S01]  /*37e0*/  UMOV UR27, 0x81004a0 ;  /* 0x081004a0001b7882 */ /* 0x000fe20000000000 */
[----:B-1----:R-:W-:-:S15]  /*37f0*/  R2UR UR32, R0 ;  /* 0x00000000002072ca */ /* 0x002fde00000e0000 */
.L_x_75:
[C---:B------:R-:W-:Y:S02]  /*3800*/  LEA R0, R8.reuse, UR17, 0x3 ;  /* 0x0000001108007c11 */ /* 0x040fe4000f8e18ff */
[----:B------:R-:W-:Y:S02]  /*3810*/  SHF.L.U32 R4, R3, 0x1f, RZ ;  /* 0x0000001f03047819 */ /* 0x000fe400000006ff */
[----:B------:R-:W-:Y:S02]  /*3820*/  LEA R5, R8, UR17, 0x4 ;  /* 0x0000001108057c11 */ /* 0x000fe4000f8e20ff */
[----:B------:R-:W1:Y:S02]  /*3830*/  SYNCS.PHASECHK.TRANS64.TRYWAIT P0, [R0+URZ+0x70], R4 ;  /* 0x00007004000075a7 */ /* 0x000e6400080011ff */
[----:B-1-3--:R-:W-:Y:S05]  /*3840*/  @!P0 BRA `(.L_x_68) ;  /* 0x0000003800b88947 */ /* 0x00afea0003800000 */
.L_x_134:
[----:B-1----:R-:W1:Y:S01]  /*3850*/  LDS.128 R4, [R5+0x100] ;  /* 0x0001000005047984 */ /* 0x002e620000000c00 */
[----:B------:R-:W-:Y:S02]  /*3860*/  VIADD R0, R0, 0x80 ;  /* 0x0000008000007836 */ /* 0x000fe40000000000 */
[----:B------:R-:W-:Y:S01]  /*3870*/  VIADD R8, R8, 0x1 ;  /* 0x0000000108087836 */ /* 0x000fe20000000000 */
[----:B------:R-:W-:Y:S01]  /*3880*/  @!PT LDS RZ, [RZ] ;  /* 0x00000000fffff984 */ /* 0x000fe20000000800 */
[----:B------:R-:W-:Y:S01]  /*3890*/  @!PT LDS RZ, [RZ] ;  /* 0x00000000fffff984 */ /* 0x000fe20000000800 */
[----:B------:R-:W-:Y:S01]  /*38a0*/  @!PT LDS RZ, [RZ] ;  /* 0x00000000fffff984 */ /* 0x000fe20000000800 */
[----:B------:R-:W-:Y:S01]  /*38b0*/  @!PT LDS RZ, [RZ] ;  /* 0x00000000fffff984 */ /* 0x000fe20000000800 */
[----:B------:R2:W-:Y:S06]  /*38c0*/  MEMBAR.ALL.CTA ;  /* 0x0000000000007992 */ /* 0x0005ec0000008000 */
[----:B--2---:R-:W2:Y:S01]  /*38d0*/  FENCE.VIEW.ASYNC.S ;  /* 0x00000000000073c6 */ /* 0x004ea20000000000 */
[----:B------:R-:W-:-:S04]  /*38e0*/  PRMT R0, RZ, 0x654, R0 ;  /* 0x00000654ff007816 */ /* 0x000fc80000000000 */
[----:B--2---:R2:W-:Y:S01]  /*38f0*/  SYNCS.ARRIVE.TRANS64.RED.A1T0 RZ, [R0+URZ], RZ ;  /* 0x000000ff00ff79a7 */ /* 0x0045e200081004ff */
[----:B-1----:R-:W-:Y:S01]  /*3900*/  LOP3.LUT P1, RZ, R6, 0x1, RZ, 0xc0, !PT ;  /* 0x0000000106ff7812 */ /* 0x002fe2000782c0ff */
[----:B--2---:R-:W-:-:S12]  /*3910*/  BRA.U UP3, `(.L_x_69) ;  /* 0x0000000103e07547 */ /* 0x004fd8000b800000 */
[----:B------:R-:W1:Y:S01]  /*3920*/  LDCU UR4, c[0x0][0x38c] ;  /* 0x00007180ff0477ac */ /* 0x000e620008000800 */
[----:B------:R-:W-:Y:S02]  /*3930*/  PLOP3.LUT P2, PT, PT, PT, PT, 0x80, 0x8 ;  /* 0x000000000008781c */ /* 0x000fe40003f4f070 */
[----:B------:R-:W-:Y:S01]  /*3940*/  SHF.L.U32 R4, R9, 0x1f, RZ ;  /* 0x0000001f09047819 */ /* 0x000fe200000006ff */
[----:B------:R-:W-:Y:S02]  /*3950*/  ULEA UR23, UR24, UR17, 0x3 ;  /* 0x0000001118177291 */ /* 0x000fe4000f8e18ff */
[----:B------:R-:W-:Y:S02]  /*3960*/  ULEA UR18, UR24, UR32, 0x5 ;  /* 0x0000002018127291 */ /* 0x000fe4000f8e28ff */
[----:B-1----:R-:W-:-:S06]  /*3970*/  UISETP.GE.AND UP0, UPT, UR4, 0x1, UPT ;  /* 0x000000010400788c */ /* 0x002fcc000bf06270 */
[----:B------:R-:W-:-:S05]  /*3980*/  PLOP3.LUT P0, PT, PT, PT, UP0, 0x80, 0x8 ;  /* 0x000000000008781c */ /* 0x000fca0003f0f008 */
[----:B------:R-:W-:-:S08]  /*3990*/  @UP0 ULEA UR4, UR15, UR17, 0x3 ;  /* 0x000000110f040291 */ /* 0x000fd0000f8e18ff */
[----:B------:R-:W-:-:S04]  /*39a0*/  @P0 SHF.L.U32 R0, R2, 0x1f, RZ ;  /* 0x0000001f02000819 */ /* 0x000fc800000006ff */
[----:B------:R1:W2:Y:S01]  /*39b0*/  @P0 SYNCS.PHASECHK.TRANS64.TRYWAIT P2, [UR4], R0 ;  /* 0x00000000ff0005a7 */ /* 0x0002a20008041104 */
[----:B------:R-:W3:Y:S02]  /*39c0*/  SYNCS.PHASECHK.TRANS64.TRYWAIT P0, [UR23+0xb0], R4 ;  /* 0x0000b004ff0075a7 */ /* 0x000ee40008001117 */
[----:B-123--:R-:W-:Y:S05]  /*39d0*/  @!P0 BRA `(.L_x_70) ;  /* 0x0000003800688947 */ /* 0x00efea0003800000 */
.L_x_136:
[----:B------:R-:W-:Y:S01]  /*39e0*/  UMOV UR19, UR14 ;  /* 0x0000000e00137c82 */ /* 0x000fe20008000000 */
[----:B------:R-:W-:Y:S05]  /*39f0*/  BRA.U !UP0, `(.L_x_71) ;  /* 0x0000000108987547 */ /* 0x000fea000b800000 */
[----:B------:R-:W-:Y:S02]  /*3a00*/  UIADD3 UR19, UPT, UPT, UR31, UR14, URZ ;  /* 0x0000000e1f137290 */ /* 0x000fe4000fffe0ff */
[----:B------:R-:W-:Y:S01]  /*3a10*/  UPLOP3.LUT UP2, UPT, UPT, UPT, UPT, 0x40, 0x4 ;  /* 0x000000000004789c */ /* 0x000fe20003f4e870 */
[----:B------:R-:W-:Y:S01]  /*3a20*/  UMOV UR16, UR25 ;  /* 0x0000001900107c82 */ /* 0x000fe20008000000 */
[----:B------:R-:W-:-:S09]  /*3a30*/  UMOV UR6, UR15 ;  /* 0x0000000f00067c82 */ /* 0x000fd20008000000 */
.L_x_74:
[----:B--2---:R-:W-:Y:S01]  /*3a40*/  ULEA UR5, UR6, UR17, 0x3 ;  /* 0x0000001106057291 */ /* 0x004fe2000f8e18ff */
[----:B---3--:R-:W-:Y:S11]  /*3a50*/  @P2 BRA `(.L_x_72) ;  /* 0x00000000000c2947 */ /* 0x008ff60003800000 */
[----:B-1----:R-:W-:Y:S04]  /*3a60*/  SHF.L.U32 R4, R2, 0x1f, RZ ;  /* 0x0000001f02047819 */ /* 0x002fe800000006ff */
[----:B------:R-:W1:Y:S02]  /*3a70*/  SYNCS.PHASECHK.TRANS64.TRYWAIT P0, [UR5], R4 ;  /* 0x00000004ff0075a7 */ /* 0x000e640008001105 */
[----:B-1----:R-:W-:Y:S05]  /*3a80*/  @!P0 BRA `(.L_x_73) ;  /* 0x0000003800548947 */ /* 0x002fea0003800000 */
.L_x_72:
[----:B------:R-:W-:Y:S01]  /*3a90*/  UISETP.NE.AND UP0, UPT, UR16, 0x1, UPT ;  /* 0x000000011000788c */ /* 0x000fe2000bf05270 */
[----:B------:R-:W-:Y:S01]  /*3aa0*/  PLOP3.LUT P2, PT, PT, PT, PT, 0x80, 0x8 ;  /* 0x000000000008781c */ /* 0x000fe20003f4f070 */
[----:B------:R-:W-:Y:S02]  /*3ab0*/  UIADD3 UR4, UPT, UPT, UR6, 0x1, URZ ;  /* 0x0000000106047890 */ /* 0x000fe4000fffe0ff */
[----:B------:R-:W-:Y:S02]  /*3ac0*/  ULEA UR12, UR6, UR22, 0x7 ;  /* 0x00000016060c7291 */ /* 0x000fe4000f8e38ff */
[----:B------:R-:W-:Y:S01]  /*3ad0*/  UISETP.NE.AND UP1, UPT, UR4, 0x5, UPT ;  /* 0x000000050400788c */ /* 0x000fe2000bf25270 */
[----:B------:R-:W-:Y:S01]  /*3ae0*/  PLOP3.LUT P0, PT, PT, PT, UP0, 0x80, 0x8 ;  /* 0x000000000008781c */ /* 0x000fe20003f0f008 */
[----:B------:R-:W-:Y:S02]  /*3af0*/  UIADD3 UR10, UPT, UPT, UR12, 0x2, URZ ;  /* 0x000000020c0a7890 */ /* 0x000fe4000fffe0ff */
[----:B------:R-:W-:Y:S02]  /*3b00*/  USEL UR7, URZ, 0x1, UP1 ;  /* 0x00000001ff077887 */ /* 0x000fe40008800000 */
[----:B------:R-:W-:Y:S02]  /*3b10*/  USEL UR15, UR4, URZ, UP1 ;  /* 0x000000ff040f7287 */ /* 0x000fe40008800000 */
[----:B------:R-:W-:Y:S02]  /*3b20*/  UIADD3 UR14, UPT, UPT, UR14, 0x1, URZ ;  /* 0x000000010e0e7890 */ /* 0x000fe4000fffe0ff */
[----:B------:R-:W-:Y:S01]  /*3b30*/  @UP0 ULEA UR4, UR15, UR17, 0x3 ;  /* 0x000000110f040291 */ /* 0x000fe2000f8e18ff */
[----:B------:R-:W-:Y:S01]  /*3b40*/  LOP3.LUT R2, R2, UR7, RZ, 0x3c, !PT ;  /* 0x0000000702027c12 */ /* 0x000fe2000f8e3cff */
[----:B------:R-:W-:Y:S01]  /*3b50*/  UIADD3 UR7, UPT, UPT, UR5, 0x28, URZ ;  /* 0x0000002805077890 */ /* 0x000fe2000fffe0ff */
[----:B------:R-:W-:Y:S02]  /*3b60*/  UMOV UR13, 0x80004020 ;  /* 0x80004020000d7882 */ /* 0x000fe40000000000 */
[----:B-1----:R-:W-:Y:S01]  /*3b70*/  @P0 SHF.L.U32 R0, R2, 0x1f, RZ ;  /* 0x0000001f02000819 */ /* 0x002fe200000006ff */
[----:B------:R-:W-:Y:S01]  /*3b80*/  UMOV UR5, 0x80004020 ;  /* 0x8000402000057882 */ /* 0x000fe20000000000 */
[----:B------:R-:W-:Y:S01]  /*3b90*/  UMOV UR11, 0x80004020 ;  /* 0x80004020000b7882 */ /* 0x000fe20000000000 */
[----:B------:R-:W-:Y:S01]  /*3ba0*/  UMOV UR9, 0x80004020 ;  /* 0x8000402000097882 */ /* 0x000fe20000000000 */
[----:B------:R2:W3:Y:S01]  /*3bb0*/  @P0 SYNCS.PHASECHK.TRANS64.TRYWAIT P2, [UR4], R0 ;  /* 0x00000000ff0005a7 */ /* 0x0004e20008041104 */
[----:B------:R-:W-:Y:S02]  /*3bc0*/  ULEA UR4, UR6, UR21, 0x8 ;  /* 0x0000001506047291 */ /* 0x000fe4000f8e40ff */
[----:B------:R-:W-:Y:S02]  /*3bd0*/  UISETP.NE.AND UP0, UPT, UR14, UR19, UPT ;  /* 0x000000130e00728c */ /* 0x000fe4000bf05270 */
[----:B------:R-:W-:Y:S02]  /*3be0*/  UIADD3 UR8, UPT, UPT, UR4, 0x2, URZ ;  /* 0x0000000204087890 */ /* 0x000fe4000fffe0ff */
[----:B------:R-:W-:Y:S01]  /*3bf0*/  UIADD3 UR16, UPT, UPT, UR16, -0x1, URZ ;  /* 0xffffffff10107890 */ /* 0x000fe2000fffe0ff */
[----:B------:R-:W-:Y:S02]  /*3c00*/  UMOV UR6, UR15 ;  /* 0x0000000f00067c82 */ /* 0x000fe40008000000 */
[----:B------:R2:W-:Y:S01]  /*3c10*/  UTCIMMA.2CTA gdesc[UR4], gdesc[UR12], tmem[UR18], tmem[UR28], idesc[UR29], UP2 ;  /* 0x00ff1c0c040075ea */ /* 0x0005e20009200112 */
[----:B------:R-:W-:Y:S03]  /*3c20*/  UPLOP3.LUT UP2, UPT, UPT, UPT, UPT, 0x80, 0x8 ;  /* 0x000000000008789c */ /* 0x000fe60003f4f070 */
[----:B------:R2:W-:Y:S01]  /*3c30*/  UTCIMMA.2CTA gdesc[UR8], gdesc[UR10], tmem[UR18], tmem[UR26], idesc[UR27], UPT ;  /* 0x00ff1a0a080075ea */ /* 0x0005e2000ba00112 */
[----:B------:R2:W-:Y:S01]  /*3c40*/  UTCBAR.2CTA.MULTICAST [UR7], URZ, UR20 ;  /* 0x000000ff070073e9 */ /* 0x0005e20008200814 */
[----:B------:R-:W-:Y:S06]  /*3c50*/  BRA.U UP0, `(.L_x_74) ;  /* 0xfffffffd00787547 */ /* 0x000fec000b83ffff */
.L_x_71:
[----:B--2---:R-:W-:Y:S01]  /*3c60*/  UIADD3 UR4, UPT, UPT, UR23, 0x90, URZ ;  /* 0x0000009017047890 */ /* 0x004fe2000fffe0ff */
[----:B------:R-:W-:-:S08]  /*3c70*/  UMOV UR14, UR19 ;  /* 0x00000013000e7c82 */ /* 0x000fd00008000000 */
[----:B------:R2:W-:Y:S01]  /*3c80*/  UTCBAR.2CTA.MULTICAST [UR4], URZ, UR30 ;  /* 0x000000ff040073e9 */ /* 0x0005e2000820081e */
[----:B------:R-:W-:Y:S02]  /*3c90*/  NOP ;  /* 0x0000000000007918 */ /* 0x000fe40000000000 */
.L_x_69:
[----:B--2---:R-:W-:Y:S01]  /*3ca0*/  UIADD3 UR4, UPT, UPT, UR24, 0x1, URZ ;  /* 0x0000000118047890 */ /* 0x004fe2000fffe0ff */
[----:B------:R-:W-:-:S03]  /*3cb0*/  ISETP.NE.AND P0, PT, R8, 0x2, PT ;  /* 0x000000020800780c */ /* 0x000fc60003f05270 */
[----:B------:R-:W-:Y:S01]  /*3cc0*/  UISETP.NE.AND UP0, UPT, UR4, 0x4, UPT ;  /* 0x000000040400788c */ /* 0x000fe2000bf05270 */
[----:B-1----:R-:W-:Y:S02]  /*3cd0*/  SEL R0, RZ, 0x1, P0 ;  /* 0x00000001ff007807 */ /* 0x002fe40000000000 */
[----:B------:R-:W-:Y:S01]  /*3ce0*/  SEL R8, R8, RZ, P0 ;  /* 0x000000ff08087207 */ /* 0x000fe20000000000 */
[----:B------:R-:W-:Y:S01]  /*3cf0*/  USEL UR5, URZ, 0x1, UP0 ;  /* 0x00000001ff057887 */ /* 0x000fe20008000000 */
[----:B------:R-:W-:Y:S01]  /*3d00*/  LOP3.LUT R3, R3, R0, RZ, 0x3c, !PT ;  /* 0x0000000003037212 */ /* 0x000fe200078e3cff */
[----:B------:R-:W-:-:S04]  /*3d10*/  USEL UR24, UR4, URZ, UP0 ;  /* 0x000000ff04187287 */ /* 0x000fc80008000000 */
[----:B------:R-:W-:Y:S01]  /*3d20*/  LOP3.LUT R9, R9, UR5, RZ, 0x3c, !PT ;  /* 0x0000000509097c12 */ /* 0x000fe2000f8e3cff */
[----:B------:R-:W-:Y:S07]  /*3d30*/  @P1 BRA `(.L_x_75) ;  /* 0xfffffff800b01947 */ /* 0x000fee000383ffff */
[----:B------:R-:W1:Y:S01]  /*3d40*/  S2UR UR8, SR_CgaCtaId ;  /* 0x00000000000879c3 */ /* 0x000e620000008800 */
[----:B------:R-:W-:Y:S01]  /*3d50*/  ELECT P0, URZ, PT ;  /* 0x0000000000ff782f */ /* 0x000fe20003800000 */
[----:B------:R-:W-:Y:S01]  /*3d60*/  HFMA2 R0, -RZ, RZ, 0, 5.9604644775390625e-08 ;  /* 0x00000001ff007431 */ /* 0x000fe200000001ff */
[----:B------:R-:W-:-:S05]  /*3d70*/  UMOV UR4, 0x40 ;  /* 0x0000004000047882 */ /* 0x000fca0000000000 */
[----:B------:R-:W-:Y:S01]  /*3d80*/  UVIRTCOUNT.DEALLOC.SMPOOL 0x80 ;  /* 0x000000800000784c */ /* 0x000fe20000000000 */
[----:B------:R-:W-:Y:S02]  /*3d90*/  UISETP.NE.AND UP1, UPT, UR33, URZ, UPT ;  /* 0x000000ff2100728c */ /* 0x000fe4000bf25270 */
[----:B-1----:R-:W-:-:S09]  /*3da0*/  ULEA UR8, UR8, UR4, 0x18 ;  /* 0x0000000408087291 */ /* 0x002fd2000f8ec0ff */
[----:B------:R1:W-:Y:S01]  /*3db0*/  @P0 STS.U8 [UR8+0x1c], R0 ;  /* 0x00001c00ff000988 */ /* 0x0003e20008000008 */
[----:B------:R-:W-:Y:S05]  /*3dc0*/  BRA.U UP1, `(.L_x_76) ;  /* 0x0000000101a07547 */ /* 0x000fea000b800000 */
[----:B------:R-:W-:Y:S01]  /*3dd0*/  UIADD3 UR7, UPT, UPT, UR17, 0xb0, URZ ;  /* 0x000000b011077890 */ /* 0x000fe2000fffe0ff */
[----:B------:R-:W-:-:S03]  /*3de0*/  SHF.L.U32 R2, R9, 0x1f, RZ ;  /* 0x0000001f09027819 */ /* 0x000fc600000006ff */
[----:B------:R-:W-:-:S09]  /*3df0*/  ULEA UR4, UR24, UR7, 0x3 ;  /* 0x0000000718047291 */ /* 0x000fd2000f8e18ff */
[----:B------:R-:W2:Y:S02]  /*3e00*/  SYNCS.PHASECHK.TRANS64.TRYWAIT P0, [UR4], R2 ;  /* 0x00000002ff0075a7 */ /* 0x000ea40008001104 */
[----:B--2---:R-:W-:Y:S05]  /*3e10*/  @!P0 BRA `(.L_x_77) ;  /* 0x0000003400888947 */ /* 0x004fea0003800000 */
.L_x_139:
        /* <DEDUP_REMOVED lines=9> */
.L_x_141:
        /* <DEDUP_REMOVED lines=9> */
.L_x_143:
[----:B------:R-:W-:-:S04]  /*3f40*/  UIADD3 UR4, UPT, UPT, UR4, 0x1, URZ ;  /* 0x0000000104047890 */ /* 0x000fc8000fffe0ff */
[----:B------:R-:W-:-:S04]  /*3f50*/  UISETP.NE.AND UP0, UPT, UR4, 0x4, UPT ;  /* 0x000000040400788c */ /* 0x000fc8000bf05270 */
[----:B------:R-:W-:Y:S02]  /*3f60*/  USEL UR5, URZ, 0x1, UP0 ;  /* 0x00000001ff057887 */ /* 0x000fe40008000000 */
[----:B------:R-:W-:-:S04]  /*3f70*/  USEL UR4, UR4, URZ, UP0 ;  /* 0x000000ff04047287 */ /* 0x000fc80008000000 */
[----:B------:R-:W-:Y:S01]  /*3f80*/  ULEA UR4, UR4, UR7, 0x3 ;  /* 0x0000000704047291 */ /* 0x000fe2000f8e18ff */
[----:B------:R-:W-:-:S04]  /*3f90*/  LOP3.LUT R2, R2, UR5, RZ, 0x3c, !PT ;  /* 0x0000000502027c12 */ /* 0x000fc8000f8e3cff */
[----:B------:R-:W-:Y:S01]  /*3fa0*/  SHF.L.U32 R2, R2, 0x1f, RZ ;  /* 0x0000001f02027819 */ /* 0x000fe200000006ff */
[----:B-1----:R-:W-:-:S04]  /*3fb0*/  IMAD.U32 R0, RZ, RZ, UR4 ;  /* 0x00000004ff007e24 */ /* 0x002fc8000f8e00ff */
[----:B------:R1:W2:Y:S03]  /*3fc0*/  SYNCS.PHASECHK.TRANS64.TRYWAIT P0, [R0+URZ], R2 ;  /* 0x00000002000075a7 */ /* 0x0002a600080011ff */
[----:B--2---:R-:W-:Y:S05]  /*3fd0*/  @!P0 NANOSLEEP.SYNCS 0x989680 ;  /* 0x009896800000895d */ /* 0x004fea0003900000 */
[----:B------:R-:W2:Y:S02]  /*3fe0*/  @!P0 SYNCS.PHASECHK.TRANS64 P0, [R0+URZ], R2 ;  /* 0x00000002000085a7 */ /* 0x000ea400080010ff */
[----:B--2---:R-:W-:Y:S05]  /*3ff0*/  @P0 BRA `(.L_x_80) ;  /* 0x0000000000200947 */ /* 0x004fea0003800000 */
.L_x_81:
[----:B--2---:R2:W4:Y:S02]  /*4000*/  SYNCS.PHASECHK.TRANS64.TRYWAIT P0, [R0+URZ], R2 ;  /* 0x00000002000075a7 */ /* 0x00452400080011ff */
[----:B----4-:R-:W-:Y:S05]  /*4010*/  @!P0 NANOSLEEP.SYNCS 0x989680 ;  /* 0x009896800000895d */ /* 0x010fea0003900000 */
[----:B------:R-:W4:Y:S02]  /*4020*/  @!P0 SYNCS.PHASECHK.TRANS64 P0, [R0+URZ], R2 ;  /* 0x00000002000085a7 */ /* 0x000f2400080010ff */
[----:B----4-:R-:W-:Y:S05]  /*4030*/  @!P0 BRA `(.L_x_81) ;  /* 0xfffffffc00f08947 */ /* 0x010fea000383ffff */
[----:B------:R-:W-:Y:S05]  /*4040*/  BRA `(.L_x_80) ;  /* 0x00000000000c7947 */ /* 0x000fea0003800000 */
.L_x_76:
[----:B------:R-:W-:-:S04]  /*4050*/  UIADD3 UR4, UPT, UPT, UR17, 0xf0, URZ ;  /* 0x000000f011047890 */ /* 0x000fc8000fffe0ff */
[----:B------:R-:W-:-:S09]  /*4060*/  UPRMT UR4, UR35, 0x654, UR4 ;  /* 0x0000065423047896 */ /* 0x000fd20008000004 */
[----:B------:R-:W-:Y:S03]  /*4070*/  SYNCS.ARRIVE.TRANS64.RED.A1T0 RZ, [UR4], RZ ;  /* 0x000000ffffff79a7 */ /* 0x000fe60008100404 */
.L_x_80:
[----:B-12---:R-:W-:Y:S01]  /*4080*/  SHF.L.U32 R2, RZ, 0x1f, RZ ;  /* 0x0000001fff027819 */ /* 0x006fe200000006ff */
[----:B------:R-:W-:Y:S01]  /*4090*/  UIADD3 UR4, UPT, UPT, UR17, 0xf0, URZ ;  /* 0x000000f011047890 */ /* 0x000fe2000fffe0ff */
[----:B------:R-:W-:Y:S02]  /*40a0*/  PLOP3.LUT P0, PT, PT, PT, UP1, 0x80, 0x8 ;  /* 0x000000000008781c */ /* 0x000fe40003f0f018 */
[----:B------:R-:W1:Y:S02]  /*40b0*/  SYNCS.PHASECHK.TRANS64.TRYWAIT P1, [UR17+0xf0], R2 ;  /* 0x0000f002ff0075a7 */ /* 0x000e640008021111 */
[----:B-1----:R-:W-:Y:S09]  /*40c0*/  @!P1 BRA `(.L_x_82) ;  /* 0x0000003400249947 */ /* 0x002ff20003800000 */
.L_x_145:
[----:B------:R-:W-:Y:S01]  /*40d0*/  @!UP1 UPRMT UR4, UR35, 0x654, UR4 ;  /* 0x0000065423049896 */ /* 0x000fe20008000004 */
[----:B------:R-:W-:Y:S01]  /*40e0*/  UMOV UR5, 0xffff ;  /* 0x0000ffff00057882 */ /* 0x000fe20000000000 */
[----:B------:R-:W-:-:S07]  /*40f0*/  UMOV UR6, 0x1 ;  /* 0x0000000100067882 */ /* 0x000fce0000000000 */
[----:B------:R-:W-:Y:S01]  /*4100*/  @!P0 SYNCS.ARRIVE.TRANS64.RED.A1T0 RZ, [UR4], RZ ;  /* 0x000000ffffff89a7 */ /* 0x000fe20008100404 */
[----:B------:R-:W-:Y:S01]  /*4110*/  NOP ;  /* 0x0000000000007918 */ /* 0x000fe20000000000 */
[----:B-1----:R-:W1:Y:S01]  /*4120*/  LDS R0, [UR8+0x14] ;  /* 0x00001408ff007984 */ /* 0x002e620008000800 */
[----:B------:R-:W-:-:S04]  /*4130*/  ULOP3.LUT UR4, UR32, 0xffff, URZ, 0xc0, !UPT ;  /* 0x0000ffff20047892 */ /* 0x000fc8000f8ec0ff */
[----:B------:R-:W-:-:S04]  /*4140*/  USHF.R.U32.HI UR4, URZ, 0x5, UR4 ;  /* 0x00000005ff047899 */ /* 0x000fc80008011604 */
[----:B------:R-:W-:Y:S02]  /*4150*/  USHF.L.U32 UR5, UR5, UR4, URZ ;  /* 0x0000000405057299 */ /* 0x000fe400080006ff */
[----:B------:R-:W-:-:S04]  /*4160*/  USHF.L.U32 UR4, UR6, UR4, URZ ;  /* 0x0000000406047299 */ /* 0x000fc800080006ff */
[----:B-1----:R-:W-:-:S04]  /*4170*/  LOP3.LUT R0, R0, UR5, RZ, 0xc0, !PT ;  /* 0x0000000500007c12 */ /* 0x002fc8000f8ec0ff */
[----:B------:R-:W-:-:S13]  /*4180*/  ISETP.NE.AND P0, PT, R0, UR5, PT ;  /* 0x0000000500007c0c */ /* 0x000fda000bf05270 */
[----:B------:R-:W-:Y:S05]  /*4190*/  @P0 BRA `(.L_x_83) ;  /* 0x0000000000580947 */ /* 0x000fea0003800000 */
[----:B------:R-:W1:Y:S02]  /*41a0*/  LDS R0, [UR8+0x18] ;  /* 0x00001808ff007984 */ /* 0x000e640008000800 */
[----:B-1----:R-:W-:-:S04]  /*41b0*/  LOP3.LUT R0, R0, UR4, RZ, 0xc0, !PT ;  /* 0x0000000400007c12 */ /* 0x002fc8000f8ec0ff */
[----:B------:R-:W-:-:S13]  /*41c0*/  ISETP.NE.AND P0, PT, R0, UR4, PT ;  /* 0x0000000400007c0c */ /* 0x000fda000bf05270 */
[----:B------:R-:W-:Y:S05]  /*41d0*/  @P0 BRA `(.L_x_84) ;  /* 0x00000000003c0947 */ /* 0x000fea0003800000 */
[----:B------:R-:W1:Y:S01]  /*41e0*/  S2R R2, SR_LANEID ;  /* 0x0000000000027919 */ /* 0x000e620000000000 */
[----:B------:R-:W-:-:S06]  /*41f0*/  ULOP3.LUT UR5, URZ, UR5, URZ, 0x33, !UPT ;  /* 0x00000005ff057292 */ /* 0x000fcc000f8e33ff */
[----:B------:R-:W-:-:S04]  /*4200*/  IMAD.U32 R0, RZ, RZ, UR5 ;  /* 0x00000005ff007e24 */ /* 0x000fc8000f8e00ff */
[----:B------:R2:W4:Y:S02]  /*4210*/  REDUX UR7, R0 ;  /* 0x00000000000773c4 */ /* 0x0005240000000000 */
[----:B------:R1:W-:Y:S01]  /*4220*/  UTCATOMSWS.AND URZ, UR5 ;  /* 0x0000000500ff79e3 */ /* 0x0003e20008000000 */
[----:B--2---:R-:W-:Y:S01]  /*4230*/  LOP3.LUT R0, RZ, UR4, RZ, 0x33, !PT ;  /* 0x00000004ff007c12 */ /* 0x004fe2000f8e33ff */
[----:B------:R-:W-:Y:S02]  /*4240*/  VOTEU.ANY UR4, UPT, PT ;  /* 0x0000000000047886 */ /* 0x000fe400038e0100 */
[----:B------:R-:W-:Y:S02]  /*4250*/  UFLO.U32 UR4, UR4 ;  /* 0x00000004000472bd */ /* 0x000fe400080e0000 */
[----:B------:R-:W2:Y:S04]  /*4260*/  REDUX UR6, R0 ;  /* 0x00000000000673c4 */ /* 0x000ea80000000000 */
[----:B-1----:R-:W-:-:S02]  /*4270*/  ISETP.EQ.U32.AND P0, PT, R2, UR4, PT ;  /* 0x0000000402007c0c */ /* 0x002fc4000bf02070 */
[----:B----4-:R-:W-:-:S11]  /*4280*/  MOV R2, UR7 ;  /* 0x0000000700027c02 */ /* 0x010fd60008000f00 */
[----:B------:R1:W-:Y:S01]  /*4290*/  @P0 ATOMS.AND RZ, [UR8+0x14], R2 ;  /* 0x00001402ffff098c */ /* 0x0003e2000a800008 */
[----:B--2---:R-:W-:-:S05]  /*42a0*/  IMAD.U32 R0, RZ, RZ, UR6 ;  /* 0x00000006ff007e24 */ /* 0x004fca000f8e00ff */
[----:B------:R1:W-:Y:S01]  /*42b0*/  @P0 ATOMS.AND RZ, [UR8+0x18], R0 ;  /* 0x00001800ffff098c */ /* 0x0003e2000a800008 */
[----:B------:R-:W-:Y:S05]  /*42c0*/  BRA `(.L_x_85) ;  /* 0x0000000000147947 */ /* 0x000fea0003800000 */
.L_x_84:
[----:B------:R-:W-:Y:S02]  /*42d0*/  MOV R2, 0x42f0 ;  /* 0x000042f000027802 */ /* 0x000fe40000000f00 */
[----:B---3-5:R-:W-:Y:S05]  /*42e0*/  CALL.REL.NOINC `($__internal_0_$__cuda_sm10x_tcgen05_guardrail_trap_col_being_dealloced_not_returned_by_alloc) ;  /* 0x0000003400387944 */ /* 0x028fea0003c00000 */
[----:B------:R-:W-:Y:S05]  /*42f0*/  BRA `(.L_x_85) ;  /* 0x0000000000087947 */ /* 0x000fea0003800000 */
.L_x_83:
[----:B------:R-:W-:Y:S02]  /*4300*/  MOV R2, 0x4320 ;  /* 0x0000432000027802 */ /* 0x000fe40000000f00 */
[----:B---3-5:R-:W-:Y:S05]  /*4310*/  CALL.REL.NOINC `($__internal_2_$__cuda_sm10x_tcgen05_guardrail_trap_unallocated_columns_being_dealloced) ;  /* 0x0000003400447944 */ /* 0x028fea0003c00000 */
.L_x_85:
[----:B------:R-:W-:Y:S01]  /*4320*/  NOP ;  /* 0x0000000000007918 */ /* 0x000fe20000000000 */
[----:B------:R-:W-:Y:S05]  /*4330*/  EXIT ;  /* 0x000000000000794d */ /* 0x000fea0003800000 */
.L_x_56:
[----:B------:R-:W-:-:S09]  /*4340*/  UISETP.NE.OR UP0, UPT, UR18, 0x3, !UP3 ;  /* 0x000000031200788c */ /* 0x000fd2000df05670 */
[----:B------:R-:W-:Y:S05]  /*4350*/  BRA.U UP0, `(.L_x_86) ;  /* 0x0000000d00087547 */ /* 0x000fea000b800000 */
[----:B------:R-:W1:Y:S01]  /*4360*/  LDCU UR26, c[0x0][0x370] ;  /* 0x00006e00ff1a77ac */ /* 0x000e620008000800 */
[----:B------:R-:W2:Y:S01]  /*4370*/  LDC.64 R16, c[0x0][0x348] ;  /* 0x0000d200ff107b82 */ /* 0x000ea20000000a00 */
[----:B------:R-:W-:Y:S02]  /*4380*/  HFMA2 R13, -RZ, RZ, 0, 0 ;  /* 0x00000000ff0d7431 */ /* 0x000fe400000001ff */
[----:B------:R-:W-:Y:S01]  /*4390*/  IMAD.MOV.U32 R15, RZ, RZ, 0x1 ;  /* 0x00000001ff0f7424 */ /* 0x000fe200078e00ff */
[----:B------:R-:W1:Y:S01]  /*43a0*/  LDCU.128 UR28, c[0x0][0xb10] ;  /* 0x00016200ff1c77ac */ /* 0x000e620008000c00 */
[----:B------:R-:W-:Y:S01]  /*43b0*/  IMAD.MOV.U32 R14, RZ, RZ, RZ ;  /* 0x000000ffff0e7224 */ /* 0x000fe200078e00ff */
[----:B------:R-:W-:Y:S01]  /*43c0*/  MOV R12, 0x1000 ;  /* 0x00001000000c7802 */ /* 0x000fe20000000f00 */
[----:B------:R-:W3:Y:S01]  /*43d0*/  LDCU UR25, c[0x0][0x374] ;  /* 0x00006e80ff1977ac */ /* 0x000ee20008000800 */
[----:B------:R-:W4:Y:S01]  /*43e0*/  LDC.64 R2, c[0x0][0x888] ;  /* 0x00022200ff027b82 */ /* 0x000f220000000a00 */
[----:B------:R-:W3:Y:S01]  /*43f0*/  LDCU UR16, c[0x0][0xb0c] ;  /* 0x00016180ff1077ac */ /* 0x000ee20008000800 */
[----:B------:R-:W2:Y:S06]  /*4400*/  LDCU UR35, c[0x0][0xb20] ;  /* 0x00016400ff2377ac */ /* 0x000eac0008000800 */
[----:B------:R-:W4:Y:S01]  /*4410*/  LDC.64 R4, c[0x0][0x890] ;  /* 0x00022400ff047b82 */ /* 0x000f220000000a00 */
[----:B------:R-:W2:Y:S01]  /*4420*/  LDCU UR4, c[0x0][0xb30] ;  /* 0x00016600ff0477ac */ /* 0x000ea20008000800 */
[----:B------:R-:W-:Y:S01]  /*4430*/  UMOV UR17, 0x400 ;  /* 0x0000040000117882 */ /* 0x000fe20000000000 */
[----:B-1----:R-:W-:-:S02]  /*4440*/  UIMAD.WIDE.U32 UR32, UR26, UR28, URZ ;  /* 0x0000001c1a2072a5 */ /* 0x002fc4000f8e00ff */
[----:B---3--:R-:W-:Y:S02]  /*4450*/  UIMAD.WIDE.U32 UR6, UR25, UR31, URZ ;  /* 0x0000001f190672a5 */ /* 0x008fe4000f8e00ff */
[----:B------:R-:W-:Y:S02]  /*4460*/  ULEA UR17, UR55, UR17, 0x18 ;  /* 0x0000001137117291 */ /* 0x000fe4000f8ec0ff */
[----:B------:R-:W-:Y:S02]  /*4470*/  UPLOP3.LUT UP3, UPT, UPT, UPT, UPT, 0x40, 0x4 ;  /* 0x000000000004789c */ /* 0x000fe40003f6e870 */
[----:B------:R-:W-:Y:S01]  /*4480*/  UIADD3 UR5, UPT, UPT, UR17, 0x50, URZ ;  /* 0x0000005011057890 */ /* 0x000fe2000fffe0ff */
[----:B------:R-:W-:Y:S01]  /*4490*/  UMOV UR32, UR33 ;  /* 0x0000002100207c82 */ /* 0x000fe20008000000 */
[----:B------:R-:W-:Y:S01]  /*44a0*/  UMOV UR27, UR7 ;  /* 0x00000007001b7c82 */ /* 0x000fe20008000000 */
[----:B------:R-:W-:Y:S02]  /*44b0*/  UISETP.GE.AND UP0, UPT, UR40, 0x1, UPT ;  /* 0x000000012800788c */ /* 0x000fe4000bf06270 */
[----:B------:R-:W-:Y:S01]  /*44c0*/  UISETP.NE.AND UP4, UPT, UR40, 0x1, UPT ;  /* 0x000000012800788c */ /* 0x000fe2000bf85270 */
[----:B------:R-:W1:Y:S01]  /*44d0*/  LDCU.64 UR14, c[0x0][0xb28] ;  /* 0x00016500ff0e77ac */ /* 0x000e620008000a00 */
[----:B------:R-:W-:-:S02]  /*44e0*/  UISETP.NE.AND UP6, UPT, UR16, 0x1, UPT ;  /* 0x000000011000788c */ /* 0x000fc4000bfc5270 */
[----:B------:R-:W-:Y:S02]  /*44f0*/  UISETP.NE.AND UP5, UPT, UR30, 0x1, UPT ;  /* 0x000000011e00788c */ /* 0x000fe4000bfa5270 */
[----:B------:R-:W-:Y:S02]  /*4500*/  UPRMT UR55, UR55, 0x654, UR5 ;  /* 0x0000065437377896 */ /* 0x000fe40008000005 */
[----:B------:R-:W-:Y:S02]  /*4510*/  USHF.R.U32.HI UR32, URZ, UR29, UR32 ;  /* 0x0000001dff207299 */ /* 0x000fe40008011620 */
[----:B--2---:R-:W-:Y:S02]  /*4520*/  USHF.R.U32.HI UR27, URZ, UR35, UR27 ;  /* 0x00000023ff1b7299 */ /* 0x004fe4000801161b */
[----:B------:R-:W-:-:S11]  /*4530*/  UISETP.NE.AND UP2, UPT, UR4, 0x1, UPT ;  /* 0x000000010400788c */ /* 0x000fd6000bf45270 */
.L_x_94:
[C---:B------:R-:W-:Y:S02]  /*4540*/  LEA R7, R14.reuse, UR17, 0x3 ;  /* 0x000000110e077c11 */ /* 0x040fe4000f8e18ff */
[----:B------:R-:W-:Y:S02]  /*4550*/  SHF.L.U32 R0, R13, 0x1f, RZ ;  /* 0x0000001f0d007819 */ /* 0x000fe400000006ff */
[----:B------:R-:W-:Y:S02]  /*4560*/  LEA R8, R14, UR17, 0x4 ;  /* 0x000000110e087c11 */ /* 0x000fe4000f8e20ff */
[----:B--2---:R-:W2:Y:S02]  /*4570*/  SYNCS.PHASECHK.TRANS64.TRYWAIT P0, [R7+URZ+0x70], R0 ;  /* 0x00007000070075a7 */ /* 0x004ea400080011ff */
[----:B--2---:R-:W-:Y:S05]  /*4580*/  @!P0 BRA `(.L_x_87) ;  /* 0x00000030000c8947 */ /* 0x004fea0003800000 */
.L_x_146:
[----:B------:R-:W3:Y:S01]  /*4590*/  LDS.128 R8, [R8+0x100] ;  /* 0x0001000008087984 */ /* 0x000ee20000000c00 */
[----:B------:R-:W-:Y:S01]  /*45a0*/  UISETP.GE.AND UP0, UPT, UR40, 0x1, UPT ;  /* 0x000000012800788c */ /* 0x000fe2000bf06270 */
[----:B------:R-:W-:Y:S01]  /*45b0*/  @!PT LDS RZ, [RZ] ;  /* 0x00000000fffff984 */ /* 0x000fe20000000800 */
[----:B------:R-:W-:Y:S01]  /*45c0*/  @!PT LDS RZ, [RZ] ;  /* 0x00000000fffff984 */ /* 0x000fe20000000800 */
[----:B------:R-:W-:Y:S01]  /*45d0*/  @!PT LDS RZ, [RZ] ;  /* 0x00000000fffff984 */ /* 0x000fe20000000800 */
[----:B------:R-:W-:Y:S01]  /*45e0*/  @!PT LDS RZ, [RZ] ;  /* 0x00000000fffff984 */ /* 0x000fe20000000800 */
[----:B------:R1:W-:Y:S06]  /*45f0*/  MEMBAR.ALL.CTA ;  /* 0x0000000000007992 */ /* 0x0003ec0000008000 */
[----:B-1----:R-:W1:Y:S01]  /*4600*/  FENCE.VIEW.ASYNC.S ;  /* 0x00000000000073c6 */ /* 0x002e620000000000 */
[----:B---3--:R-:W-:Y:S11]  /*4610*/  LOP3.LUT P0, RZ, R10, 0x1, RZ, 0xc0, !PT ;  /* 0x000000010aff7812 */ /* 0x008ff6000780c0ff */
[----:B------:R-:W-:Y:S02]  /*4620*/  @!UPT UIADD3 URZ, UPT, UPT, URZ, URZ, URZ ;  /* 0x000000fffffff290 */ /* 0x000fe4000fffe0ff */
[----:B-1----:R-:W-:Y:S01]  /*4630*/  VOTEU.ANY UP1, P0 ;  /* 0x0000000000ff7886 */ /* 0x002fe20000020100 */
[----:B------:R-:W-:Y:S11]  /*4640*/  PLOP3.LUT P0, PT, PT, PT, UP1, 0x80, 0x8 ;  /* 0x000000000008781c */ /* 0x000ff60003f0f018 */
[----:B------:R-:W-:Y:S02]  /*4650*/  @!UPT UIADD3 URZ, UPT, UPT, URZ, URZ, URZ ;  /* 0x000000fffffff290 */ /* 0x000fe4000fffe0ff */
[----:B--2---:R-:W-:Y:S02]  /*4660*/  @P0 SHF.R.U32.HI R0, RZ, 0x10, R9 ;  /* 0x00000010ff000819 */ /* 0x004fe40000011609 */
[----:B------:R-:W-:Y:S02]  /*4670*/  @P0 MOV R6, R8 ;  /* 0x0000000800060202 */ /* 0x000fe40000000f00 */
[----:B------:R-:W-:Y:S01]  /*4680*/  @P0 R2UR UR4, R0 ;  /* 0x00000000000402ca */ /* 0x000fe200000e0000 */
[----:B------:R-:W-:Y:S01]  /*4690*/  VIADD R0, R7, 0x80 ;  /* 0x0000008007007836 */ /* 0x000fe20000000000 */
[----:B------:R-:W-:Y:S02]  /*46a0*/  @P0 LOP3.LUT R8, R9, 0xffff, RZ, 0xc0, !PT ;  /* 0x0000ffff09080812 */ /* 0x000fe400078ec0ff */
[----:B------:R-:W-:Y:S02]  /*46b0*/  @P0 R2UR UR6, R6 ;  /* 0x00000000060602ca */ /* 0x000fe400000e0000 */
[----:B------:R-:W-:Y:S02]  /*46c0*/  PRMT R0, RZ, 0x654, R0 ;  /* 0x00000654ff007816 */ /* 0x000fe40000000000 */
[----:B------:R-:W-:Y:S02]  /*46d0*/  @P0 R2UR UR5, R8 ;  /* 0x00000000080502ca */ /* 0x000fe400000e0000 */
[----:B------:R1:W-:Y:S03]  /*46e0*/  SYNCS.ARRIVE.TRANS64.RED.A1T0 RZ, [R0+URZ], RZ ;  /* 0x000000ff00ff79a7 */ /* 0x0003e600081004ff */
[----:B------:R-:W-:Y:S04]  /*46f0*/  @UP1 UMOV UR24, UR4 ;  /* 0x0000000400181c82 */ /* 0x000fe80008000000 */
[----:B------:R-:W-:Y:S04]  /*4700*/  @UP1 UMOV UR13, UR6 ;  /* 0x00000006000d1c82 */ /* 0x000fe80008000000 */
[----:B------:R-:W-:Y:S01]  /*4710*/  @UP1 UMOV UR7, UR5 ;  /* 0x0000000500071c82 */ /* 0x000fe20008000000 */
[----:B------:R-:W-:Y:S05]  /*4720*/  BRA.U !UP0, `(.L_x_88) ;  /* 0x0000000108a47547 */ /* 0x000fea000b800000 */
[----:B------:R-:W-:Y:S02]  /*4730*/  UIMAD.WIDE.U32 UR10, UR7, UR31, URZ ;  /* 0x0000001f070a72a5 */ /* 0x000fe4000f8e00ff */
[----:B------:R-:W-:Y:S02]  /*4740*/  UIMAD.WIDE.U32 UR18, UR13, UR28, URZ ;  /* 0x0000001c0d1272a5 */ /* 0x000fe4000f8e00ff */
[----:B------:R-:W-:Y:S02]  /*4750*/  USEL UR4, UR25, UR27, !UP5 ;  /* 0x0000001b19047287 */ /* 0x000fe4000e800000 */
[----:B------:R-:W-:Y:S02]  /*4760*/  USEL UR8, UR26, UR32, !UP6 ;  /* 0x000000201a087287 */ /* 0x000fe4000f000000 */
[----:B------:R-:W-:Y:S02]  /*4770*/  UIMAD.WIDE.U32 UR20, UR4, UR14, URZ ;  /* 0x0000000e041472a5 */ /* 0x000fe4000f8e00ff */
[----:B------:R-:W-:Y:S01]  /*4780*/  UIMAD.WIDE.U32 UR22, UR8, UR14, URZ ;  /* 0x0000000e081672a5 */ /* 0x000fe2000f8e00ff */
[----:B------:R-:W-:Y:S02]  /*4790*/  UMOV UR5, UR11 ;  /* 0x0000000b00057c82 */ /* 0x000fe40008000000 */
[----:B------:R-:W-:Y:S03]  /*47a0*/  USHF.R.U32.HI UR6, URZ, UR35, UR5 ;  /* 0x00000023ff067299 */ /* 0x000fe60008011605 */
[----:B------:R-:W-:Y:S01]  /*47b0*/  UMOV UR5, UR19 ;  /* 0x0000001300057c82 */ /* 0x000fe20008000000 */
[----:B------:R-:W-:Y:S02]  /*47c0*/  USEL UR6, UR7, UR6, !UP5 ;  /* 0x0000000607067287 */ /* 0x000fe4000e800000 */
[----:B------:R-:W-:Y:S02]  /*47d0*/  USHF.R.U32.HI UR9, URZ, UR29, UR5 ;  /* 0x0000001dff097299 */ /* 0x000fe40008011605 */
[----:B------:R-:W-:Y:S01]  /*47e0*/  UIMAD.WIDE.U32 UR10, UR6, UR14, URZ ;  /* 0x0000000e060a72a5 */ /* 0x000fe2000f8e00ff */
[----:B------:R-:W-:Y:S02]  /*47f0*/  UMOV UR5, UR21 ;  /* 0x0000001500057c82 */ /* 0x000fe40008000000 */
[----:B------:R-:W-:Y:S03]  /*4800*/  @UP4 USHF.R.U32.HI UR4, URZ, UR15, UR5 ;  /* 0x0000000fff044299 */ /* 0x000fe60008011605 */
[----:B------:R-:W-:Y:S01]  /*4810*/  UMOV UR5, UR23 ;  /* 0x0000001700057c82 */ /* 0x000fe20008000000 */
[----:B------:R-:W-:Y:S02]  /*4820*/  UIMAD UR4, UR40, UR4, URZ ;  /* 0x00000004280472a4 */ /* 0x000fe4000f8e02ff */
[----:B------:R-:W-:Y:S02]  /*4830*/  @UP4 USHF.R.U32.HI UR8, URZ, UR15, UR5 ;  /* 0x0000000fff084299 */ /* 0x000fe40008011605 */
[----:B------:R-:W-:Y:S02]  /*4840*/  USEL UR5, UR13, UR9, !UP6 ;  /* 0x000000090d057287 */ /* 0x000fe4000f000000 */
[----:B------:R-:W-:Y:S02]  /*4850*/  UIMAD UR9, UR40, UR8, URZ ;  /* 0x00000008280972a4 */ /* 0x000fe4000f8e02ff */
[----:B------:R-:W-:Y:S03]  /*4860*/  UISETP.GE.AND UP0, UPT, UR6, UR4, UPT ;  /* 0x000000040600728c */ /* 0x000fe6000bf06270 */
[----:B------:R-:W-:Y:S01]  /*4870*/  UMOV UR4, UR11 ;  /* 0x0000000b00047c82 */ /* 0x000fe20008000000 */
[----:B------:R-:W-:Y:S02]  /*4880*/  UISETP.GE.OR UP0, UPT, UR5, UR9, UP0 ;  /* 0x000000090500728c */ /* 0x000fe40008706670 */
[----:B------:R-:W-:Y:S02]  /*4890*/  USHF.R.U32.HI UR4, URZ, UR15, UR4 ;  /* 0x0000000fff047299 */ /* 0x000fe40008011604 */
[----:B------:R-:W-:Y:S02]  /*48a0*/  UIMAD.WIDE.U32 UR10, UR5, UR14, URZ ;  /* 0x0000000e050a72a5 */ /* 0x000fe4000f8e00ff */
[----:B------:R-:W-:Y:S04]  /*48b0*/  USEL UR12, UR6, UR4, !UP4 ;  /* 0x00000004060c7287 */ /* 0x000fe8000e000000 */
[----:B------:R-:W-:Y:S01]  /*48c0*/  UIADD3 UR9, UPT, UPT, -UR12, URZ, URZ ;  /* 0x000000ff0c097290 */ /* 0x000fe2000fffe1ff */
[----:B------:R-:W-:Y:S02]  /*48d0*/  @!UP0 UMOV UR4, UR11 ;  /* 0x0000000b00048c82 */ /* 0x000fe40008000000 */
[----:B------:R-:W-:Y:S02]  /*48e0*/  @!UP0 USHF.R.U32.HI UR4, URZ, UR15, UR4 ;  /* 0x0000000fff048299 */ /* 0x000fe40008011604 */
[----:B------:R-:W-:Y:S02]  /*48f0*/  UIMAD UR9, UR40, UR9, UR6 ;  /* 0x00000009280972a4 */ /* 0x000fe4000f8e0206 */
[----:B------:R-:W-:Y:S04]  /*4900*/  @!UP0 USEL UR4, UR5, UR4, !UP4 ;  /* 0x0000000405048287 */ /* 0x000fe8000e000000 */
[----:B------:R-:W-:Y:S02]  /*4910*/  @!UP0 UIMAD UR9, UR8, UR9, UR4 ;  /* 0x00000009080982a4 */ /* 0x000fe4000f8e0204 */
[----:B------:R-:W-:Y:S02]  /*4920*/  @!UP0 UIADD3 UR10, UPT, UPT, UR12, -UR4, URZ ;  /* 0x800000040c0a8290 */ /* 0x000fe4000fffe0ff */
[----:B------:R-:W-:Y:S02]  /*4930*/  UIADD3 UR4, UPT, UPT, -UR5, URZ, URZ ;  /* 0x000000ff05047290 */ /* 0x000fe4000fffe1ff */
[----:B------:R-:W-:Y:S02]  /*4940*/  UIADD3 UR8, UPT, UPT, -UR6, URZ, URZ ;  /* 0x000000ff06087290 */ /* 0x000fe4000fffe1ff */
[----:B------:R-:W-:Y:S02]  /*4950*/  @!UP0 UIMAD UR6, UR10, UR40, UR5 ;  /* 0x000000280a0682a4 */ /* 0x000fe4000f8e0205 */
[----:B------:R-:W-:Y:S02]  /*4960*/  UIMAD UR13, UR16, UR4, UR13 ;  /* 0x00000004100d72a4 */ /* 0x000fe4000f8e020d */
[----:B------:R-:W-:Y:S01]  /*4970*/  UIMAD UR7, UR30, UR8, UR7 ;  /* 0x000000081e0772a4 */ /* 0x000fe2000f8e0207 */
[----:B------:R-:W-:Y:S02]  /*4980*/  @!UP0 UMOV UR5, UR9 ;  /* 0x0000000900058c82 */ /* 0x000fe40008000000 */
[----:B------:R-:W-:Y:S02]  /*4990*/  UIMAD UR13, UR5, UR16, UR13 ;  /* 0x00000010050d72a4 */ /* 0x000fe4000f8e020d */
[----:B------:R-:W-:Y:S11]  /*49a0*/  UIMAD UR7, UR6, UR30, UR7 ;  /* 0x0000001e060772a4 */ /* 0x000ff6000f8e0207 */
[----:B------:R-:W-:Y:S01]  /*49b0*/  @!UPT UIADD3 URZ, UPT, UPT, URZ, URZ, URZ ;  /* 0x000000fffffff290 */ /* 0x000fe2000fffe0ff */
.L_x_88:
[----:B------:R-:W2:Y:S01]  /*49c0*/  @!UP2 LDCU.128 UR20, c[0x0][0xb10] ;  /* 0x00016200ff14a7ac */ /* 0x000ea20008000c00 */
[C---:B----4-:R-:W-:Y:S02]  /*49d0*/  ISETP.NE.U32.AND P1, PT, R4.reuse, RZ, PT ;  /* 0x000000ff0400720c */ /* 0x050fe40003f25070 */
[----:B------:R-:W-:Y:S02]  /*49e0*/  ISETP.NE.U32.AND P0, PT, R4, RZ, PT ;  /* 0x000000ff0400720c */ /* 0x000fe40003f05070 */
[C---:B------:R-:W-:Y:S02]  /*49f0*/  ISETP.NE.AND.EX P1, PT, R5.reuse, RZ, PT, P1 ;  /* 0x000000ff0500720c */ /* 0x040fe40003f25310 */
[----:B------:R-:W-:Y:S01]  /*4a00*/  ISETP.NE.AND.EX P0, PT, R5, RZ, PT, P0 ;  /* 0x000000ff0500720c */ /* 0x000fe20003f05300 */
[----:B------:R-:W3:Y:S01]  /*4a10*/  @!UP2 LDCU UR5, c[0x0][0xb0c] ;  /* 0x00016180ff05a7ac */ /* 0x000ee20008000800 */
[----:B------:R-:W-:Y:S01]  /*4a20*/  SHF.L.U32 R6, R15, 0x1f, RZ ;  /* 0x0000001f0f067819 */ /* 0x000fe200000006ff */
[----:B--2---:R-:W-:Y:S07]  /*4a30*/  UIMAD.WIDE.U32 UR8, UR13, UR20, URZ ;  /* 0x000000140d0872a5 */ /* 0x004fee000f8e00ff */
[----:B------:R-:W-:Y:S01]  /*4a40*/  @!UP2 UMOV UR4, UR9 ;  /* 0x000000090004ac82 */ /* 0x000fe20008000000 */
[----:B---3--:R-:W-:Y:S02]  /*4a50*/  @!UP2 UISETP.NE.AND UP0, UPT, UR5, 0x1, UPT ;  /* 0x000000010500a88c */ /* 0x008fe4000bf05270 */
[----:B------:R-:W-:Y:S02]  /*4a60*/  @!UP2 USHF.R.U32.HI UR4, URZ, UR21, UR4 ;  /* 0x00000015ff04a299 */ /* 0x000fe40008011604 */
[----:B------:R-:W-:Y:S02]  /*4a70*/  UIMAD.WIDE.U32 UR8, UR7, UR23, URZ ;  /* 0x00000017070872a5 */ /* 0x000fe4000f8e00ff */
[----:B------:R-:W-:Y:S02]  /*4a80*/  @!UP2 USEL UR10, UR13, UR4, !UP0 ;  /* 0x000000040d0aa287 */ /* 0x000fe4000c000000 */
[----:B------:R-:W-:Y:S03]  /*4a90*/  @!UP2 UISETP.NE.AND UP0, UPT, UR22, 0x1, UPT ;  /* 0x000000011600a88c */ /* 0x000fe6000bf05270 */
[----:B------:R-:W-:Y:S02]  /*4aa0*/  @!UP2 UMOV UR6, UR9 ;  /* 0x000000090006ac82 */ /* 0x000fe40008000000 */
[----:B------:R-:W2:Y:S02]  /*4ab0*/  @!UP2 LDCU UR4, c[0x0][0xb20] ;  /* 0x00016400ff04a7ac */ /* 0x000ea40008000800 */
[----:B--2---:R-:W-:Y:S04]  /*4ac0*/  @!UP2 USHF.R.U32.HI UR6, URZ, UR4, UR6 ;  /* 0x00000004ff06a299 */ /* 0x004fe80008011606 */
[----:B------:R-:W-:Y:S04]  /*4ad0*/  @!UP2 USEL UR6, UR7, UR6, !UP0 ;  /* 0x000000060706a287 */ /* 0x000fe8000c000000 */
[----:B------:R-:W-:Y:S02]  /*4ae0*/  @!UP2 UIADD3 UR4, UPT, UPT, -UR10, UR6, URZ ;  /* 0x000000060a04a290 */ /* 0x000fe4000fffe1ff */
[----:B------:R-:W-:Y:S02]  /*4af0*/  @!UP2 UIADD3 UR6, UPT, UPT, UR10, -UR6, URZ ;  /* 0x800000060a06a290 */ /* 0x000fe4000fffe0ff */
[----:B------:R-:W-:Y:S02]  /*4b00*/  @!UP2 UIMAD UR13, UR4, UR5, UR13 ;  /* 0x00000005040da2a4 */ /* 0x000fe4000f8e020d */
[----:B------:R-:W-:Y:S01]  /*4b10*/  @!UP2 UIMAD UR7, UR6, UR22, UR7 ;  /* 0x000000160607a2a4 */ /* 0x000fe2000f8e0207 */
[----:B------:R-:W-:Y:S11]  /*4b20*/  BRA.U UP3, `(.L_x_89) ;  /* 0x0000000103107547 */ /* 0x000ff6000b800000 */
[----:B------:R-:W-:Y:S04]  /*4b30*/  MOV R7, UR34 ;  /* 0x0000002200077c02 */ /* 0x000fe80008000f00 */
[----:B------:R-:W-:Y:S04]  /*4b40*/  SHF.L.U32 R7, R7, 0x1f, RZ ;  /* 0x0000001f07077819 */ /* 0x000fe800000006ff */
[----:B------:R-:W2:Y:S02]  /*4b50*/  SYNCS.PHASECHK.TRANS64.TRYWAIT P2, [UR17+0x68], R7 ;  /* 0x00006807ff0075a7 */ /* 0x000ea40008041111 */
[----:B--2---:R-:W-:Y:S05]  /*4b60*/  @!P2 BRA `(.L_x_90) ;  /* 0x0000002800a8a947 */ /* 0x004fea0003800000 */
.L_x_89:
[----:B------:R-:W-:Y:S05]  /*4b70*/  @!P1 BRA `(.L_x_91) ;  /* 0x0000000000309947 */ /* 0x000fea0003800000 */
[----:B------:R-:W-:Y:S01]  /*4b80*/  ISETP.NE.U32.AND P1, PT, R2, RZ, PT ;  /* 0x000000ff0200720c */ /* 0x000fe20003f25070 */
[----:B------:R-:W2:Y:S01]  /*4b90*/  LDCU.64 UR4, c[0x0][0x358] ;  /* 0x00006b00ff0477ac */ /* 0x000ea20008000a00 */
[----:B------:R-:W-:Y:S02]  /*4ba0*/  IMAD.MOV.U32 R81, RZ, RZ, 0x1 ;  /* 0x00000001ff517424 */ /* 0x000fe400078e00ff */
[----:B------:R-:W-:Y:S11]  /*4bb0*/  ISETP.NE.AND.EX P1, PT, R3, RZ, PT, P1 ;  /* 0x000000ff0300720c */ /* 0x000ff60003f25310 */
[----:B------:R-:W-:Y:S02]  /*4bc0*/  @!UPT UIADD3 URZ, UPT, UPT, URZ, URZ, URZ ;  /* 0x000000fffffff290 */ /* 0x000fe4000fffe0ff */
[----:B------:R-:W3:Y:S01]  /*4bd0*/  @P1 LDC.64 R8, c[0x0][0x888] ;  /* 0x00022200ff081b82 */ /* 0x000ee20000000a00 */
[----:B-1----:R-:W-:Y:S04]  /*4be0*/  @P1 IMAD R0, R4, UR36, RZ ;  /* 0x0000002404001c24 */ /* 0x002fe8000f8e02ff */
[----:B---3--:R-:W-:Y:S04]  /*4bf0*/  @P1 IMAD.WIDE R8, R0, 0x4, R8 ;  /* 0x0000000400081825 */ /* 0x008fe800078e0208 */
[----:B------:R-:W-:Y:S01]  /*4c00*/  HFMA2 R0, -RZ, RZ, 0, 5.9604644775390625e-08 ;  /* 0x00000001ff007431 */ /* 0x000fe200000001ff */
[----:B--2--5:R2:W5:Y:S04]  /*4c10*/  @P1 LDG.E R40, desc[UR4][R8.64] ;  /* 0x0000000408281981 */ /* 0x024568000c1e1900 */
[----:B------:R-:W-:Y:S01]  /*4c20*/  @!P1 PRMT R81, R0, 0x7610, R81 ;  /* 0x0000761000519816 */ /* 0x000fe20000000051 */
[----:B--2---:R-:W3:Y:S06]  /*4c30*/  @!P1 LDC R40, c[0x0][0x880] ;  /* 0x00022000ff289b82 */ /* 0x004eec0000000800 */
.L_x_91:
[----:B---3-5:R-:W-:Y:S01]  /*4c40*/  @!P0 ISETP.EQ.AND P1, PT, R40, RZ, PT ;  /* 0x000000ff2800820c */ /* 0x028fe20003f22270 */
[----:B------:R-:W-:Y:S01]  /*4c50*/  @!UPT UIADD3 URZ, UPT, UPT, URZ, URZ, URZ ;  /* 0x000000fffffff290 */ /* 0x000fe2000fffe0ff */
[----:B------:R-:W-:Y:S11]  /*4c60*/  @!P0 BRA `(.L_x_92) ;  /* 0x0000000000188947 */ /* 0x000ff60003800000 */
[----:B------:R-:W-:Y:S02]  /*4c70*/  LOP3.LUT P0, RZ, R81, 0xff, RZ, 0xc0, !PT ;  /* 0x000000ff51ff7812 */ /* 0x000fe4000780c0ff */
[----:B------:R-:W-:Y:S04]  /*4c80*/  ISETP.NE.U32.AND P1, PT, R2, RZ, PT ;  /* 0x000000ff0200720c */ /* 0x000fe80003f25070 */
[----:B------:R-:W-:Y:S04]  /*4c90*/  ISETP.NE.AND.EX P1, PT, R3, RZ, PT, P1 ;  /* 0x000000ff0300720c */ /* 0x000fe80003f25310 */
[----:B------:R-:W-:Y:S03]  /*4ca0*/  PLOP3.LUT P1, PT, P1, PT, PT, 0x8, 0x80 ;  /* 0x000000000080781c */ /* 0x000fe60000f2e170 */
[----:B------:R-:W-:Y:S11]  /*4cb0*/  @P0 ISETP.EQ.AND P1, PT, R40, RZ, PT ;  /* 0x000000ff2800020c */ /* 0x000ff60003f22270 */
[----:B------:R-:W-:Y:S02]  /*4cc0*/  @!UPT UIADD3 URZ, UPT, UPT, URZ, URZ, URZ ;  /* 0x000000fffffff290 */ /* 0x000fe4000fffe0ff */
.L_x_92:
[----:B------:R-:W2:Y:S01]  /*4cd0*/  SYNCS.PHASECHK.TRANS64.TRYWAIT P0, [UR17+0x58], R6 ;  /* 0x00005806ff0075a7 */ /* 0x000ea20008001111 */
[----:B------:R-:W-:Y:S02]  /*4ce0*/  ELECT P2, URZ, PT ;  /* 0x0000000000ff782f */ /* 0x000fe40003840000 */
[----:B------:R-:W-:Y:S01]  /*4cf0*/  IADD3 R14, PT, PT, R14, 0x1, RZ ;  /* 0x000000010e0e7810 */ /* 0x000fe20007ffe0ff */
[----:B--2---:R-:W-:Y:S10]  /*4d00*/  @!P0 BRA `(.L_x_93) ;  /* 0x0000002800588947 */ /* 0x004ff40003800000 */
.L_x_149:
[----:B------:R-:W-:Y:S01]  /*4d10*/  PLOP3.LUT P1, PT, P1, P2, PT, 0xf2, 0x2f ;  /* 0x00000000002f781c */ /* 0x000fe20000f25e72 */
[----:B------:R-:W-:Y:S01]  /*4d20*/  UMOV UR18, 0x0 ;  /* 0x0000000000127882 */ /* 0x000fe20000000000 */
[----:B------:R-:W-:Y:S01]  /*4d30*/  UMOV UR19, 0x10000000 ;  /* 0x1000000000137882 */ /* 0x000fe20000000000 */
[----:B------:R-:W-:Y:S01]  /*4d40*/  UMOV UR12, UR36 ;  /* 0x00000024000c7c82 */ /* 0x000fe20008000000 */
[----:B------:R-:W-:Y:S01]  /*4d50*/  LOP3.LUT R15, R15, 0x1, RZ, 0x3c, !PT ;  /* 0x000000010f0f7812 */ /* 0x000fe200078e3cff */
[----:B------:R-:W-:Y:S01]  /*4d60*/  UPLOP3.LUT UP3, UPT, UPT, UPT, UPT, 0x80, 0x8 ;  /* 0x000000000008789c */ /* 0x000fe20003f6f070 */
[----:B------:R-:W-:Y:S07]  /*4d70*/  UMOV UR36, UR24 ;  /* 0x0000001800247c82 */ /* 0x000fee0008000000 */
[----:B-1----:R-:W-:Y:S01]  /*4d80*/  @!P1 IADD3 R6, P0, PT, R16, 0x580, RZ ;  /* 0x0000058010069810 */ /* 0x002fe20007f1e0ff */
[----:B------:R-:W-:Y:S03]  /*4d90*/  VOTEU.ALL UP0, P1 ;  /* 0x0000000000ff7886 */ /* 0x000fe60000800000 */
[----:B------:R-:W-:Y:S01]  /*4da0*/  @!P1 R2UR UR5, R6 ;  /* 0x00000000060592ca */ /* 0x000fe200000e0000 */
[----:B------:R-:W-:Y:S01]  /*4db0*/  @!P1 IMAD.X R0, RZ, RZ, R17, P0 ;  /* 0x000000ffff009224 */ /* 0x000fe200000e0611 */
[----:B------:R-:W-:Y:S01]  /*4dc0*/  @!UP0 USHF.L.U32 UR10, UR46, 0x6, URZ ;  /* 0x000000062e0a8899 */ /* 0x000fe200080006ff */
[----:B------:R-:W-:Y:S01]  /*4dd0*/  ISETP.NE.AND P0, PT, R14, 0x2, PT ;  /* 0x000000020e00780c */ /* 0x000fe20003f05270 */
[----:B------:R-:W-:Y:S02]  /*4de0*/  @!UP0 USHF.L.U32 UR11, UR45, 0x6, URZ ;  /* 0x000000062d0b8899 */ /* 0x000fe400080006ff */
[----:B------:R-:W-:Y:S01]  /*4df0*/  @!P1 R2UR UR4, R0 ;  /* 0x00000000000492ca */ /* 0x000fe200000e0000 */
[----:B------:R-:W-:Y:S01]  /*4e00*/  @!UP0 UIADD3 UR8, UPT, UPT, UR17, 0x200, URZ ;  /* 0x0000020011088890 */ /* 0x000fe2000fffe0ff */
[----:B------:R-:W-:Y:S01]  /*4e10*/  SEL R0, RZ, 0x1, P0 ;  /* 0x00000001ff007807 */ /* 0x000fe20000000000 */
[----:B------:R-:W-:Y:S01]  /*4e20*/  @!UP0 UIADD3 UR9, UPT, UPT, UR17, 0x50, URZ ;  /* 0x0000005011098890 */ /* 0x000fe2000fffe0ff */
[----:B------:R-:W-:Y:S01]  /*4e30*/  SEL R14, R14, RZ, P0 ;  /* 0x000000ff0e0e7207 */ /* 0x000fe20000000000 */
[----:B------:R-:W-:Y:S01]  /*4e40*/  VOTEU.ALL UP0, P1 ;  /* 0x0000000000ff7886 */ /* 0x000fe20000800000 */
[----:B------:R-:W-:Y:S01]  /*4e50*/  LOP3.LUT R13, R13, R0, RZ, 0x3c, !PT ;  /* 0x000000000d0d7212 */ /* 0x000fe200078e3cff */
[----:B------:R-:W-:Y:S01]  /*4e60*/  IMAD.U32 R6, RZ, RZ, UR5 ;  /* 0x00000005ff067e24 */ /* 0x000fe2000f8e00ff */
[----:B------:R-:W-:Y:S02]  /*4e70*/  UIADD3 UR46, UPT, UPT, UR7, UR57, URZ ;  /* 0x00000039072e7290 */ /* 0x000fe4000fffe0ff */
[----:B------:R-:W-:Y:S03]  /*4e80*/  UIADD3 UR45, UPT, UPT, UR13, UR60, URZ ;  /* 0x0000003c0d2d7290 */ /* 0x000fe6000fffe0ff */
[----:B------:R-:W-:Y:S01]  /*4e90*/  IMAD.U32 R7, RZ, RZ, UR4 ;  /* 0x00000004ff077e24 */ /* 0x000fe2000f8e00ff */
[----:B------:R-:W-:Y:S04]  /*4ea0*/  @!P1 R2UR UR4, R6 ;  /* 0x00000000060492ca */ /* 0x000fe800000e0000 */
[----:B------:R-:W-:Y:S11]  /*4eb0*/  @!P1 R2UR UR5, R7 ;  /* 0x00000000070592ca */ /* 0x000ff600000e0000 */
[----:B------:R-:W-:Y:S02]  /*4ec0*/  @!UPT UIADD3 URZ, UPT, UPT, URZ, URZ, URZ ;  /* 0x000000fffffff290 */ /* 0x000fe4000fffe0ff */
[----:B------:R2:W-:Y:S01]  /*4ed0*/  @!UP0 UTMALDG.3D [UR8], [UR4], desc[UR18] ;  /* 0x00001208040085b4 */ /* 0x0005e20008011000 */
[----:B------:R2:W-:Y:S01]  /*4ee0*/  @!P1 SYNCS.ARRIVE.TRANS64.RED.A0TR RZ, [UR17+0x50], R12 ;  /* 0x0000500cffff99a7 */ /* 0x0005e20008300411 */
[----:B------:R-:W-:Y:S01]  /*4ef0*/  SYNCS.ARRIVE.TRANS64.RED.A1T0 RZ, [UR55], RZ ;  /* 0x000000ffffff79a7 */ /* 0x000fe20008100437 */
[----:B------:R-:W-:Y:S05]  /*4f00*/  BRA.U UP1, `(.L_x_94) ;  /* 0xfffffff5018c7547 */ /* 0x000fea000b83ffff */
[----:B------:R-:W-:Y:S07]  /*4f10*/  MOV R0, UR17 ;  /* 0x0000001100007c02 */ /* 0x000fee0008000f00 */
.L_x_95:
[----:B-1----:R-:W-:-:S04]  /*4f20*/  SHF.L.U32 R2, R15, 0x1f, RZ ;  /* 0x0000001f0f027819 */ /* 0x002fc800000006ff */
[----:B------:R1:W3:Y:S03]  /*4f30*/  SYNCS.PHASECHK.TRANS64.TRYWAIT P0, [R0+URZ+0x58], R2 ;  /* 0x00005802000075a7 */ /* 0x0002e600080011ff */
[----:B---3--:R-:W-:Y:S05]  /*4f40*/  @!P0 NANOSLEEP.SYNCS 0x989680 ;  /* 0x009896800000895d */ /* 0x008fea0003900000 */
[----:B------:R-:W3:Y:S02]  /*4f50*/  @!P0 SYNCS.PHASECHK.TRANS64 P0, [R0+URZ+0x58], R2 ;  /* 0x00005802000085a7 */ /* 0x000ee400080010ff */
[----:B--23--:R-:W-:Y:S05]  /*4f60*/  @P0 EXIT ;  /* 0x000000000000094d */ /* 0x00cfea0003800000 */
[----:B------:R-:W-:Y:S05]  /*4f70*/  BRA `(.L_x_95) ;  /* 0xfffffffc00e87947 */ /* 0x000fea000383ffff */
.L_x_86:
[----:B------:R-:W-:-:S06]  /*4f80*/  UISETP.GE.AND UP0, UPT, UR18, 0x4, UPT ;  /* 0x000000041200788c */ /* 0x000fcc000bf06270 */
[----:B------:R-:W-:-:S13]  /*4f90*/  PLOP3.LUT P0, PT, PT, PT, UP0, 0x80, 0x8 ;  /* 0x000000000008781c */ /* 0x000fda0003f0f008 */
[----:B------:R-:W-:Y:S05]  /*4fa0*/  @!P0 EXIT ;  /* 0x000000000000894d */ /* 0x000fea0003800000 */
[----:B------:R-:W-:Y:S01]  /*4fb0*/  BAR.SYNC.DEFER_BLOCKING 0x6, 0xa0 ;  /* 0x0182800000007b1d */ /* 0x000fe20000010000 */
[C---:B------:R-:W-:Y:S01]  /*4fc0*/  IMAD.SHL.U32 R6, R78.reuse, 0x40, RZ ;  /* 0x000000404e067824 */ /* 0x040fe200078e00ff */
[----:B------:R-:W-:Y:S01]  /*4fd0*/  SHF.R.U32.HI R7, RZ, 0x1, R78 ;  /* 0x00000001ff077819 */ /* 0x000fe2000001164e */
[C---:B------:R-:W-:Y:S01]  /*4fe0*/  IMAD.SHL.U32 R4, R78.reuse, 0x8, RZ ;  /* 0x000000084e047824 */ /* 0x040fe200078e00ff */
[----:B------:R-:W-:Y:S01]  /*4ff0*/  CS2R R86, SRZ ;  /* 0x0000000000567805 */ /* 0x000fe2000001ff00 */
[----:B------:R-:W-:Y:S01]  /*5000*/  IMAD.U32 R37, R78, 0x10000, RZ ;  /* 0x000100004e257824 */ /* 0x000fe200078e00ff */
[----:B------:R-:W-:Y:S01]  /*5010*/  UMOV UR44, 0x400 ;  /* 0x00000400002c7882 */ /* 0x000fe20000000000 */
[C---:B------:R-:W-:Y:S01]  /*5020*/  LOP3.LUT R5, R6.reuse, 0x180, RZ, 0xc0, !PT ;  /* 0x0000018006057812 */ /* 0x040fe200078ec0ff */
[----:B------:R-:W-:Y:S01]  /*5030*/  ULEA UR44, UR55, UR44, 0x18 ;  /* 0x0000002c372c7291 */ /* 0x000fe2000f8ec0ff */
[----:B------:R-:W-:Y:S01]  /*5040*/  LOP3.LUT R6, R6, 0x640, RZ, 0xc0, !PT ;  /* 0x0000064006067812 */ /* 0x000fe200078ec0ff */
[----:B------:R-:W1:Y:S01]  /*5050*/  LDC.64 R74, c[0x0][0x888] ;  /* 0x00022200ff4a7b82 */ /* 0x000e620000000a00 */
[----:B------:R-:W-:Y:S01]  /*5060*/  LOP3.LUT R4, R5, 0x30, R4, 0xf8, !PT ;  /* 0x0000003005047812 */ /* 0x000fe200078ef804 */
[----:B------:R-:W-:Y:S01]  /*5070*/  IMAD.SHL.U32 R5, R82, 0x800, RZ ;  /* 0x0000080052057824 */ /* 0x000fe200078e00ff */
[----:B------:R-:W-:Y:S01]  /*5080*/  UIADD3 UR4, UPT, UPT, UR44, 0x1200, URZ ;  /* 0x000012002c047890 */ /* 0x000fe2000fffe0ff */
[----:B------:R-:W-:Y:S01]  /*5090*/  IMAD.SHL.U32 R79, R78, 0x10, RZ ;  /* 0x000000104e4f7824 */ /* 0x000fe200078e00ff */
[----:B------:R-:W-:Y:S01]  /*50a0*/  LOP3.LUT R4, R4, 0x20, R7, 0x78, !PT ;  /* 0x0000002004047812 */ /* 0x000fe200078e7807 */
[----:B------:R-:W-:Y:S01]  /*50b0*/  IMAD.MOV.U32 R36, RZ, RZ, RZ ;  /* 0x000000ffff247224 */ /* 0x000fe200078e00ff */
[----:B------:R-:W-:Y:S01]  /*50c0*/  LOP3.LUT R5, R6, 0x800, R5, 0xf8, !PT ;  /* 0x0000080006057812 */ /* 0x000fe200078ef805 */
[----:B------:R-:W2:Y:S01]  /*50d0*/  LDC.64 R76, c[0x0][0x890] ;  /* 0x00022400ff4c7b82 */ /* 0x000ea20000000a00 */
[----:B------:R-:W-:-:S02]  /*50e0*/  LOP3.LUT R79, R79, 0x20, RZ, 0xc0, !PT ;  /* 0x000000204f4f7812 */ /* 0x000fc400078ec0ff */
[----:B------:R-:W-:Y:S02]  /*50f0*/  CS2R R84, SRZ ;  /* 0x0000000000547805 */ /* 0x000fe4000001ff00 */
[----:B------:R-:W-:Y:S01]  /*5100*/  LOP3.LUT R80, R5, R4, RZ, 0xfc, !PT ;  /* 0x0000000405507212 */ /* 0x000fe200078efcff */
[----:B------:R-:W-:Y:S01]  /*5110*/  IMAD.SHL.U32 R5, R82, 0x200000, RZ ;  /* 0x0020000052057824 */ /* 0x000fe200078e00ff */
[----:B------:R-:W3:Y:S01]  /*5120*/  LDCU UR53, c[0x0][0x370] ;  /* 0x00006e00ff3577ac */ /* 0x000ee20008000800 */
[----:B------:R-:W4:Y:S01]  /*5130*/  LDS R0, [UR44+0x120] ;  /* 0x0001202cff007984 */ /* 0x000f220008000800 */
[----:B------:R-:W-:Y:S01]  /*5140*/  IMAD.U32 R88, RZ, RZ, UR4 ;  /* 0x00000004ff587e24 */ /* 0x000fe2000f8e00ff */
[----:B------:R-:W1:Y:S01]  /*5150*/  LDC.64 R72, c[0x0][0x8b0] ;  /* 0x00022c00ff487b82 */ /* 0x000e620000000a00 */
[----:B------:R-:W-:Y:S01]  /*5160*/  LOP3.LUT R5, R5, 0x200000, RZ, 0xc0, !PT ;  /* 0x0020000005057812 */ /* 0x000fe200078ec0ff */
[----:B------:R-:W-:Y:S01]  /*5170*/  VIADD R4, R80, UR44 ;  /* 0x0000002c50047c36 */ /* 0x000fe20008000000 */
[----:B------:R-:W1:Y:S02]  /*5180*/  LDCU.64 UR62, c[0x0][0x348] ;  /* 0x00006900ff3e77ac */ /* 0x000e640008000a00 */
[----:B------:R-:W-:-:S02]  /*5190*/  LOP3.LUT R37, R5, 0x400000, R37, 0xf8, !PT ;  /* 0x0040000005257812 */ /* 0x000fc400078ef825 */
[----:B------:R-:W-:Y:S01]  /*51a0*/  IADD3 R79, PT, PT, -R79, 0x200, R4 ;  /* 0x000002004f4f7810 */ /* 0x000fe20007ffe104 */
[----:B------:R-:W1:Y:S01]  /*51b0*/  LDC.64 R70, c[0x0][0x8a8] ;  /* 0x00022a00ff467b82 */ /* 0x000e620000000a00 */
[----:B------:R-:W1:Y:S01]  /*51c0*/  LDCU UR41, c[0x0][0xb0c] ;  /* 0x00016180ff2977ac */ /* 0x000e620008000800 */
[----:B------:R-:W1:Y:S01]  /*51d0*/  LDCU UR39, c[0x0][0xb30] ;  /* 0x00016600ff2777ac */ /* 0x000e620008000800 */
[----:B------:R-:W1:Y:S01]  /*51e0*/  LDCU.64 UR58, c[0x0][0x888] ;  /* 0x00011100ff3a77ac */ /* 0x000e620008000a00 */
[----:B------:R-:W1:Y:S01]  /*51f0*/  LDCU.64 UR42, c[0x0][0xb28] ;  /* 0x00016500ff2a77ac */ /* 0x000e620008000a00 */
[----:B------:R-:W1:Y:S01]  /*5200*/  LDCU.128 UR48, c[0x0][0xb10] ;  /* 0x00016200ff3077ac */ /* 0x000e620008000c00 */
[----:B------:R-:W1:Y:S01]  /*5210*/  LDCU UR52, c[0x0][0x374] ;  /* 0x00006e80ff3477ac */ /* 0x000e620008000800 */
[----:B------:R-:W-:Y:S01]  /*5220*/  UIADD3 UR56, UPT, UPT, UR44, 0x200, URZ ;  /* 0x000002002c387890 */ /* 0x000fe2000fffe0ff */
[----:B--234-:R-:W-:-:S11]  /*5230*/  IMAD.IADD R37, R0, 0x1, R37 ;  /* 0x0000000100257824 */ /* 0x01cfd600078e0225 */
.L_x_113:
[----:B------:R-:W-:Y:S02]  /*5240*/  LEA R3, R84, UR44, 0x3 ;  /* 0x0000002c54037c11 */ /* 0x000fe4000f8e18ff */
[----:B------:R-:W-:Y:S02]  /*5250*/  SHF.L.U32 R0, R86, 0x1f, RZ ;  /* 0x0000001f56007819 */ /* 0x000fe400000006ff */
[----:B------:R-:W-:Y:S02]  /*5260*/  LEA R4, R84, UR44, 0x4 ;  /* 0x0000002c54047c11 */ /* 0x000fe4000f8e20ff */
[----:B--2---:R-:W2:Y:S02]  /*5270*/  SYNCS.PHASECHK.TRANS64.TRYWAIT P0, [R3+URZ+0x70], R0 ;  /* 0x00007000030075a7 */ /* 0x004ea400080011ff */
[----:B-12---:R-:W-:Y:S05]  /*5280*/  @!P0 BRA `(.L_x_96) ;  /* 0x0000002400108947 */ /* 0x006fea0003800000 */
.L_x_150:
[----:B------:R-:W3:Y:S01]  /*5290*/  LDS.128 R4, [R4+0x100] ;  /* 0x0001000004047984 */ /* 0x000ee20000000c00 */
[----:B------:R-:W-:Y:S01]  /*52a0*/  UISETP.GE.AND UP0, UPT, UR40, 0x1, UPT ;  /* 0x000000012800788c */ /* 0x000fe2000bf06270 */
[----:B------:R-:W-:Y:S01]  /*52b0*/  @!PT LDS RZ, [RZ] ;  /* 0x00000000fffff984 */ /* 0x000fe20000000800 */
[----:B------:R-:W-:Y:S01]  /*52c0*/  @!PT LDS RZ, [RZ] ;  /* 0x00000000fffff984 */ /* 0x000fe20000000800 */
[----:B------:R-:W-:Y:S01]  /*52d0*/  @!PT LDS RZ, [RZ] ;  /* 0x00000000fffff984 */ /* 0x000fe20000000800 */
[----:B------:R-:W-:Y:S01]  /*52e0*/  @!PT LDS RZ, [RZ] ;  /* 0x00000000fffff984 */ /* 0x000fe20000000800 */
[----:B------:R4:W-:Y:S06]  /*52f0*/  MEMBAR.ALL.CTA ;  /* 0x0000000000007992 */ /* 0x0009ec0000008000 */
[----:B----4-:R-:W4:Y:S01]  /*5300*/  FENCE.VIEW.ASYNC.S ;  /* 0x00000000000073c6 */ /* 0x010f220000000000 */
[----:B---3--:R-:W-:Y:S11]  /*5310*/  LOP3.LUT P0, RZ, R6, 0x1, RZ, 0xc0, !PT ;  /* 0x0000000106ff7812 */ /* 0x008ff6000780c0ff */
[----:B------:R-:W-:Y:S02]  /*5320*/  @!UPT UIADD3 URZ, UPT, UPT, URZ, URZ, URZ ;  /* 0x000000fffffff290 */ /* 0x000fe4000fffe0ff */
[----:B----4-:R-:W-:Y:S01]  /*5330*/  VOTEU.ANY UP1, P0 ;  /* 0x0000000000ff7886 */ /* 0x010fe20000020100 */
[----:B------:R-:W-:Y:S01]  /*5340*/  PLOP3.LUT P0, PT, PT, PT, UP1, 0x80, 0x8 ;  /* 0x000000000008781c */ /* 0x000fe20003f0f018 */
[----:B------:R-:W-:Y:S11]  /*5350*/  UP2UR UR47, UPR, URZ, 0x2 ;  /* 0x00000002ff2f7883 */ /* 0x000ff60008000000 */
[----:B------:R-:W-:Y:S01]  /*5360*/  @!UPT UIADD3 URZ, UPT, UPT, URZ, URZ, URZ ;  /* 0x000000fffffff290 */ /* 0x000fe2000fffe0ff */
        /* <DEDUP_REMOVED lines=13> */
[----:B------:R-:W3:Y:S01]  /*5440*/  LDCU UR12, c[0x0][0xb20] ;  /* 0x00016400ff0c77ac */ /* 0x000ee20008000800 */
[----:B-1----:R-:W-:Y:S02]  /*5450*/  UIMAD.WIDE.U32 UR4, UR52, UR51, URZ ;  /* 0x00000033340472a5 */ /* 0x002fe4000f8e00ff */
[----:B------:R-:W-:Y:S02]  /*5460*/  UIMAD.WIDE.U32 UR6, UR53, UR48, URZ ;  /* 0x00000030350672a5 */ /* 0x000fe4000f8e00ff */
[----:B------:R-:W-:Y:S02]  /*5470*/  UISETP.NE.AND UP0, UPT, UR50, 0x1, UPT ;  /* 0x000000013200788c */ /* 0x000fe4000bf05270 */
[----:B------:R-:W-:Y:S02]  /*5480*/  UIMAD.WIDE.U32 UR8, UR37, UR51, URZ ;  /* 0x00000033250872a5 */ /* 0x000fe4000f8e00ff */
[----:B------:R-:W-:Y:S02]  /*5490*/  UIMAD.WIDE.U32 UR10, UR38, UR48, URZ ;  /* 0x00000030260a72a5 */ /* 0x000fe4000f8e00ff */
[----:B------:R-:W-:Y:S02]  /*54a0*/  UISETP.NE.AND UP1, UPT, UR41, 0x1, UPT ;  /* 0x000000012900788c */ /* 0x000fe4000bf25270 */
[----:B------:R-:W-:Y:S01]  /*54b0*/  UISETP.NE.AND UP2, UPT, UR40, 0x1, UPT ;  /* 0x000000012800788c */ /* 0x000fe2000bf45270 */
[----:B------:R-:W-:Y:S02]  /*54c0*/  UMOV UR4, UR5 ;  /* 0x0000000500047c82 */ /* 0x000fe40008000000 */
[----:B---3--:R-:W-:Y:S03]  /*54d0*/  USHF.R.U32.HI UR5, URZ, UR12, UR4 ;  /* 0x0000000cff057299 */ /* 0x008fe60008011604 */
[----:B------:R-:W-:Y:S02]  /*54e0*/  UMOV UR4, UR7 ;  /* 0x0000000700047c82 */ /* 0x000fe40008000000 */
[----:B------:R-:W-:Y:S02]  /*54f0*/  USHF.R.U32.HI UR7, URZ, UR49, UR4 ;  /* 0x00000031ff077299 */ /* 0x000fe40008011604 */
[----:B------:R-:W-:Y:S02]  /*5500*/  USEL UR4, UR52, UR5, !UP0 ;  /* 0x0000000534047287 */ /* 0x000fe4000c000000 */
[----:B------:R-:W-:Y:S01]  /*5510*/  USEL UR7, UR53, UR7, !UP1 ;  /* 0x0000000735077287 */ /* 0x000fe2000c800000 */
[----:B------:R-:W-:Y:S01]  /*5520*/  UMOV UR5, UR9 ;  /* 0x0000000900057c82 */ /* 0x000fe20008000000 */
[----:B------:R-:W-:Y:S02]  /*5530*/  UIMAD.WIDE.U32 UR8, UR4, UR42, URZ ;  /* 0x0000002a040872a5 */ /* 0x000fe4000f8e00ff */
[----:B------:R-:W-:Y:S03]  /*5540*/  USHF.R.U32.HI UR6, URZ, UR12, UR5 ;  /* 0x0000000cff067299 */ /* 0x000fe60008011605 */
[----:B------:R-:W-:Y:S01]  /*5550*/  UMOV UR5, UR11 ;  /* 0x0000000b00057c82 */ /* 0x000fe20008000000 */
[----:B------:R-:W-:Y:S02]  /*5560*/  UIMAD.WIDE.U32 UR10, UR7, UR42, URZ ;  /* 0x0000002a070a72a5 */ /* 0x000fe4000f8e00ff */
[----:B------:R-:W-:Y:S02]  /*5570*/  USHF.R.U32.HI UR12, URZ, UR49, UR5 ;  /* 0x00000031ff0c7299 */ /* 0x000fe40008011605 */
[----:B------:R-:W-:Y:S01]  /*5580*/  USEL UR6, UR37, UR6, !UP0 ;  /* 0x0000000625067287 */ /* 0x000fe2000c000000 */
[----:B------:R-:W-:Y:S02]  /*5590*/  UMOV UR5, UR9 ;  /* 0x0000000900057c82 */ /* 0x000fe40008000000 */
[----:B------:R-:W-:Y:S01]  /*55a0*/  UMOV UR10, UR11 ;  /* 0x0000000b000a7c82 */ /* 0x000fe20008000000 */
[----:B------:R-:W-:Y:S02]  /*55b0*/  @UP2 USHF.R.U32.HI UR4, URZ, UR43, UR5 ;  /* 0x0000002bff042299 */ /* 0x000fe40008011605 */
[----:B------:R-:W-:Y:S02]  /*55c0*/  @UP2 USHF.R.U32.HI UR7, URZ, UR43, UR10 ;  /* 0x0000002bff072299 */ /* 0x000fe4000801160a */
[----:B------:R-:W-:Y:S02]  /*55d0*/  UIMAD UR4, UR40, UR4, URZ ;  /* 0x00000004280472a4 */ /* 0x000fe4000f8e02ff */
[----:B------:R-:W-:Y:S02]  /*55e0*/  UIMAD.WIDE.U32 UR10, UR6, UR42, URZ ;  /* 0x0000002a060a72a5 */ /* 0x000fe4000f8e00ff */
[----:B------:R-:W-:Y:S02]  /*55f0*/  USEL UR5, UR38, UR12, !UP1 ;  /* 0x0000000c26057287 */ /* 0x000fe4000c800000 */
[----:B------:R-:W-:Y:S02]  /*5600*/  UIMAD UR8, UR40, UR7, URZ ;  /* 0x00000007280872a4 */ /* 0x000fe4000f8e02ff */
[----:B------:R-:W-:Y:S03]  /*5610*/  UISETP.GE.AND UP0, UPT, UR6, UR4, UPT ;  /* 0x000000040600728c */ /* 0x000fe6000bf06270 */
[----:B------:R-:W-:Y:S01]  /*5620*/  UMOV UR4, UR11 ;  /* 0x0000000b00047c82 */ /* 0x000fe20008000000 */
[----:B------:R-:W-:Y:S02]  /*5630*/  UISETP.GE.OR UP0, UPT, UR5, UR8, UP0 ;  /* 0x000000080500728c */ /* 0x000fe40008706670 */
[----:B------:R-:W-:Y:S02]  /*5640*/  USHF.R.U32.HI UR4, URZ, UR43, UR4 ;  /* 0x0000002bff047299 */ /* 0x000fe40008011604 */
[----:B------:R-:W-:Y:S02]  /*5650*/  UIMAD.WIDE.U32 UR8, UR5, UR42, URZ ;  /* 0x0000002a050872a5 */ /* 0x000fe4000f8e00ff */
[----:B------:R-:W-:Y:S02]  /*5660*/  USEL UR11, UR6, UR4, !UP2 ;  /* 0x00000004060b7287 */ /* 0x000fe4000d000000 */
[----:B------:R-:W-:Y:S02]  /*5670*/  UIADD3 UR8, UPT, UPT, -UR5, URZ, URZ ;  /* 0x000000ff05087290 */ /* 0x000fe4000fffe1ff */
[----:B------:R-:W-:Y:S01]  /*5680*/  UIADD3 UR10, UPT, UPT, -UR11, URZ, URZ ;  /* 0x000000ff0b0a7290 */ /* 0x000fe2000fffe1ff */
[----:B------:R-:W-:Y:S01]  /*5690*/  @!UP0 UMOV UR4, UR9 ;  /* 0x0000000900048c82 */ /* 0x000fe20008000000 */
[----:B------:R-:W-:Y:S02]  /*56a0*/  UIADD3 UR9, UPT, UPT, -UR6, URZ, URZ ;  /* 0x000000ff06097290 */ /* 0x000fe4000fffe1ff */
[----:B------:R-:W-:Y:S02]  /*56b0*/  @!UP0 USHF.R.U32.HI UR4, URZ, UR43, UR4 ;  /* 0x0000002bff048299 */ /* 0x000fe40008011604 */
[----:B------:R-:W-:Y:S02]  /*56c0*/  UIMAD UR10, UR40, UR10, UR6 ;  /* 0x0000000a280a72a4 */ /* 0x000fe4000f8e0206 */
[----:B------:R-:W-:Y:S04]  /*56d0*/  @!UP0 USEL UR4, UR5, UR4, !UP2 ;  /* 0x0000000405048287 */ /* 0x000fe8000d000000 */
[----:B------:R-:W-:Y:S02]  /*56e0*/  @!UP0 UIMAD UR10, UR7, UR10, UR4 ;  /* 0x0000000a070a82a4 */ /* 0x000fe4000f8e0204 */
[----:B------:R-:W-:Y:S02]  /*56f0*/  @!UP0 UIADD3 UR11, UPT, UPT, UR11, -UR4, URZ ;  /* 0x800000040b0b8290 */ /* 0x000fe4000fffe0ff */
[----:B------:R-:W-:Y:S02]  /*5700*/  UIMAD UR7, UR41, UR8, UR38 ;  /* 0x00000008290772a4 */ /* 0x000fe4000f8e0226 */
[----:B------:R-:W-:Y:S02]  /*5710*/  @!UP0 UIMAD UR6, UR11, UR40, UR5 ;  /* 0x000000280b0682a4 */ /* 0x000fe4000f8e0205 */
[----:B------:R-:W-:Y:S01]  /*5720*/  UIMAD UR4, UR50, UR9, UR37 ;  /* 0x00000009320472a4 */ /* 0x000fe2000f8e0225 */
[----:B------:R-:W-:Y:S02]  /*5730*/  @!UP0 UMOV UR5, UR10 ;  /* 0x0000000a00058c82 */ /* 0x000fe40008000000 */
[----:B------:R-:W-:Y:S02]  /*5740*/  UIMAD UR38, UR5, UR41, UR7 ;  /* 0x00000029052672a4 */ /* 0x000fe4000f8e0207 */
[----:B------:R-:W-:Y:S11]  /*5750*/  UIMAD UR37, UR6, UR50, UR4 ;  /* 0x00000032062572a4 */ /* 0x000ff6000f8e0204 */
[----:B------:R-:W-:Y:S01]  /*5760*/  @!UPT UIADD3 URZ, UPT, UPT, URZ, URZ, URZ ;  /* 0x000000fffffff290 */ /* 0x000fe2000fffe0ff */
.L_x_97:
[----:B-1----:R-:W-:Y:S01]  /*5770*/  UISETP.NE.AND UP0, UPT, UR39, 0x1, UPT ;  /* 0x000000012700788c */ /* 0x002fe2000bf05270 */
[----:B------:R-:W-:Y:S10]  /*5780*/  IADD3 R84, PT, PT, R84, 0x1, RZ ;  /* 0x0000000154547810 */ /* 0x000ff40007ffe0ff */
[----:B------:R-:W1:Y:S01]  /*5790*/  @!UP0 LDCU.128 UR12, c[0x0][0xb10] ;  /* 0x00016200ff0c87ac */ /* 0x000e620008000c00 */
[----:B------:R-:W3:Y:S01]  /*57a0*/  @!UP0 LDCU UR5, c[0x0][0xb0c] ;  /* 0x00016180ff0587ac */ /* 0x000ee20008000800 */
[----:B------:R-:W4:Y:S01]  /*57b0*/  @!UP0 LDCU UR10, c[0x0][0xb20] ;  /* 0x00016400ff0a87ac */ /* 0x000f220008000800 */
[----:B-1----:R-:W-:Y:S02]  /*57c0*/  UIMAD.WIDE.U32 UR8, UR38, UR12, URZ ;  /* 0x0000000c260872a5 */ /* 0x002fe4000f8e00ff */
[----:B------:R-:W-:Y:S02]  /*57d0*/  UIMAD.WIDE.U32 UR6, UR37, UR15, URZ ;  /* 0x0000000f250672a5 */ /* 0x000fe4000f8e00ff */
[----:B------:R-:W-:Y:S03]  /*57e0*/  @!UP0 UISETP.NE.AND UP1, UPT, UR14, 0x1, UPT ;  /* 0x000000010e00888c */ /* 0x000fe6000bf25270 */
[----:B------:R-:W-:Y:S01]  /*57f0*/  @!UP0 UMOV UR4, UR9 ;  /* 0x0000000900048c82 */ /* 0x000fe20008000000 */
[----:B---3--:R-:W-:Y:S02]  /*5800*/  @!UP0 UISETP.NE.AND UP2, UPT, UR5, 0x1, UPT ;  /* 0x000000010500888c */ /* 0x008fe4000bf45270 */
[----:B------:R-:W-:Y:S01]  /*5810*/  @!UP0 USHF.R.U32.HI UR4, URZ, UR13, UR4 ;  /* 0x0000000dff048299 */ /* 0x000fe20008011604 */
[----:B------:R-:W-:Y:S02]  /*5820*/  @!UP0 UMOV UR6, UR7 ;  /* 0x0000000700068c82 */ /* 0x000fe40008000000 */
[----:B----4-:R-:W-:Y:S02]  /*5830*/  @!UP0 USHF.R.U32.HI UR6, URZ, UR10, UR6 ;  /* 0x0000000aff068299 */ /* 0x010fe40008011606 */
[----:B------:R-:W-:Y:S02]  /*5840*/  @!UP0 USEL UR7, UR38, UR4, !UP2 ;  /* 0x0000000426078287 */ /* 0x000fe4000d000000 */
[----:B------:R-:W-:Y:S04]  /*5850*/  @!UP0 USEL UR6, UR37, UR6, !UP1 ;  /* 0x0000000625068287 */ /* 0x000fe8000c800000 */
[----:B------:R-:W-:Y:S02]  /*5860*/  @!UP0 UIADD3 UR4, UPT, UPT, -UR7, UR6, URZ ;  /* 0x0000000607048290 */ /* 0x000fe4000fffe1ff */
[----:B------:R-:W-:Y:S02]  /*5870*/  @!UP0 UIADD3 UR6, UPT, UPT, UR7, -UR6, URZ ;  /* 0x8000000607068290 */ /* 0x000fe4000fffe0ff */
[----:B------:R-:W-:Y:S02]  /*5880*/  @!UP0 UIMAD UR38, UR4, UR5, UR38 ;  /* 0x00000005042682a4 */ /* 0x000fe4000f8e0226 */
[----:B------:R-:W-:Y:S02]  /*5890*/  @!UP0 UIMAD UR37, UR6, UR14, UR37 ;  /* 0x0000000e062582a4 */ /* 0x000fe4000f8e0225 */
[----:B------:R-:W-:Y:S09]  /*58a0*/  ULOP3.LUT UP0, URZ, UR56, 0x1b0, URZ, 0xc0, !UPT ;  /* 0x000001b038ff7892 */ /* 0x000ff2000f80c0ff */
[----:B------:R-:W-:Y:S05]  /*58b0*/  BRA.U !UP0, `(.L_x_98) ;  /* 0x0000000108407547 */ /* 0x000fea000b800000 */
[----:B------:R-:W1:Y:S01]  /*58c0*/  LDCU.64 UR8, c[0x4][0x80] ;  /* 0x01001000ff0877ac */ /* 0x000e620008000a00 */
[----:B------:R-:W-:Y:S01]  /*58d0*/  MOV R3, 0x0 ;  /* 0x0000000000037802 */ /* 0x000fe20000000f00 */
[----:B------:R-:W-:Y:S02]  /*58e0*/  HFMA2 R12, -RZ, RZ, 0, 5.9604644775390625e-08 ;  /* 0x00000001ff0c7431 */ /* 0x000fe400000001ff */
[----:B------:R-:W-:Y:S02]  /*58f0*/  IMAD.MOV.U32 R8, RZ, RZ, 0x70 ;  /* 0x00000070ff087424 */ /* 0x000fe400078e00ff */
[----:B------:R-:W-:Y:S01]  /*5900*/  IMAD.MOV.U32 R13, RZ, RZ, RZ ;  /* 0x000000ffff0d7224 */ /* 0x000fe200078e00ff */
[----:B------:R-:W3:Y:S01]  /*5910*/  LDCU.64 UR6, c[0x4][0x88] ;  /* 0x01001100ff0677ac */ /* 0x000ee20008000a00 */
[----:B------:R-:W4:Y:S01]  /*5920*/  LDC.64 R2, c[0x4][R3] ;  /* 0x0100000003027b82 */ /* 0x000f220000000a00 */
[----:B------:R-:W2:Y:S01]  /*5930*/  LDCU.64 UR4, c[0x4][0x8] ;  /* 0x01000100ff0477ac */ /* 0x000ea20008000a00 */
[----:B-1----:R-:W-:Y:S01]  /*5940*/  MOV R5, UR9 ;  /* 0x0000000900057c02 */ /* 0x002fe20008000f00 */
[----:B------:R-:W-:Y:S01]  /*5950*/  IMAD.U32 R4, RZ, RZ, UR8 ;  /* 0x00000008ff047e24 */ /* 0x000fe2000f8e00ff */
[----:B---3--:R-:W-:Y:S01]  /*5960*/  MOV R7, UR7 ;  /* 0x0000000700077c02 */ /* 0x008fe20008000f00 */
[----:B------:R-:W-:Y:S01]  /*5970*/  IMAD.U32 R6, RZ, RZ, UR6 ;  /* 0x00000006ff067e24 */ /* 0x000fe2000f8e00ff */
[----:B--2---:R-:W-:Y:S01]  /*5980*/  MOV R11, UR5 ;  /* 0x00000005000b7c02 */ /* 0x004fe20008000f00 */
[----:B------:R-:W-:Y:S02]  /*5990*/  IMAD.U32 R10, RZ, RZ, UR4 ;  /* 0x00000004ff0a7e24 */ /* 0x000fe4000f8e00ff */
[----:B------:R-:W-:Y:S07]  /*59a0*/  LEPC R20, `(.L_x_98) ;  /* 0x000000001014794e */ /* 0x000fee0000000000 */
[----:B----45:R-:W-:Y:S05]  /*59b0*/  CALL.ABS.NOINC R2 ;  /* 0x0000000002007343 */ /* 0x030fea0003c00000 */
.L_x_98:
[----:B------:R-:W-:Y:S01]  /*59c0*/  LOP3.LUT P0, RZ, R88, 0x1b0, RZ, 0xc0, !PT ;  /* 0x000001b058ff7812 */ /* 0x000fe2000780c0ff */
[----:B------:R-:W-:Y:S11]  /*59d0*/  BSSY.RECONVERGENT B6, `(.L_x_99) ;  /* 0x0000013000067945 */ /* 0x000ff60003800200 */
[----:B------:R-:W-:Y:S01]  /*59e0*/  @!UPT UIADD3 URZ, UPT, UPT, URZ, URZ, URZ ;  /* 0x000000fffffff290 */ /* 0x000fe2000fffe0ff */
[----:B------:R-:W-:Y:S05]  /*59f0*/  @!P0 BRA `(.L_x_100) ;  /* 0x0000000000408947 */ /* 0x000fea0003800000 */
        /* <DEDUP_REMOVED lines=16> */
.L_x_100:
[----:B------:R-:W-:Y:S05]  /*5b00*/  BSYNC.RECONVERGENT B6 ;  /* 0x0000000000067941 */ /* 0x000fea0003800200 */
.L_x_99:
[----:B------:R-:W-:Y:S01]  /*5b10*/  ISETP.NE.U32.AND P3, PT, R76, RZ, PT ;  /* 0x000000ff4c00720c */ /* 0x000fe20003f65070 */
[----:B------:R-:W-:Y:S01]  /*5b20*/  UISETP.NE.AND UP1, UPT, UR61, URZ, UPT ;  /* 0x000000ff3d00728c */ /* 0x000fe2000bf25270 */
[----:B------:R-:W-:Y:S02]  /*5b30*/  ISETP.NE.U32.AND P4, PT, R72, RZ, PT ;  /* 0x000000ff4800720c */ /* 0x000fe40003f85070 */
[----:B------:R-:W-:Y:S02]  /*5b40*/  ISETP.NE.AND.EX P3, PT, R77, RZ, PT, P3 ;  /* 0x000000ff4d00720c */ /* 0x000fe40003f65330 */
[----:B------:R-:W-:Y:S02]  /*5b50*/  PLOP3.LUT P1, PT, PT, PT, PT, 0x8, 0x80 ;  /* 0x000000000080781c */ /* 0x000fe40003f2e170 */
[----:B------:R-:W-:Y:S02]  /*5b60*/  PLOP3.LUT P0, PT, PT, PT, UP1, 0x80, 0x8 ;  /* 0x000000000008781c */ /* 0x000fe40003f0f018 */
[----:B------:R-:W-:Y:S02]  /*5b70*/  ISETP.NE.AND.EX P4, PT, R73, RZ, PT, P4 ;  /* 0x000000ff4900720c */ /* 0x000fe40003f85340 */
[----:B------:R-:W1:Y:S09]  /*5b80*/  @UP1 LDCU.64 UR4, c[0x0][0x888] ;  /* 0x00011100ff0417ac */ /* 0x000e720008000a00 */
[----:B------:R-:W-:Y:S01]  /*5b90*/  @P0 PLOP3.LUT P1, PT, P3, PT, PT, 0x80, 0x8 ;  /* 0x000000000008081c */ /* 0x000fe20001f2f070 */
[----:B-1----:R-:W-:Y:S04]  /*5ba0*/  @UP1 UISETP.NE.U32.AND UP0, UPT, UR4, URZ, UPT ;  /* 0x000000ff0400128c */ /* 0x002fe8000bf05070 */
[----:B------:R-:W-:Y:S04]  /*5bb0*/  @UP1 UISETP.NE.AND.EX UP0, UPT, UR5, URZ, UPT, UP0 ;  /* 0x000000ff0500128c */ /* 0x000fe8000bf05300 */
[----:B------:R-:W-:Y:S01]  /*5bc0*/  @UP1 USEL UR4, URZ, 0xffffffff, UP0 ;  /* 0xffffffffff041887 */ /* 0x000fe20008000000 */
[----:B------:R-:W-:Y:S11]  /*5bd0*/  @!P3 BRA `(.L_x_101) ;  /* 0x000000000030b947 */ /* 0x000ff60003800000 */
[----:B------:R-:W-:Y:S01]  /*5be0*/  ISETP.NE.U32.AND P2, PT, R74, RZ, PT ;  /* 0x000000ff4a00720c */ /* 0x000fe20003f45070 */
[----:B------:R-:W1:Y:S01]  /*5bf0*/  LDCU.64 UR6, c[0x0][0x358] ;  /* 0x00006b00ff0677ac */ /* 0x000e620008000a00 */
[----:B------:R-:W-:Y:S02]  /*5c00*/  IMAD.MOV.U32 R81, RZ, RZ, 0x1 ;  /* 0x00000001ff517424 */ /* 0x000fe400078e00ff */
[----:B------:R-:W-:Y:S11]  /*5c10*/  ISETP.NE.AND.EX P2, PT, R75, RZ, PT, P2 ;  /* 0x000000ff4b00720c */ /* 0x000ff60003f45320 */
[----:B------:R-:W-:Y:S02]  /*5c20*/  @!UPT UIADD3 URZ, UPT, UPT, URZ, URZ, URZ ;  /* 0x000000fffffff290 */ /* 0x000fe4000fffe0ff */
[----:B------:R-:W3:Y:S01]  /*5c30*/  @P2 LDC.64 R2, c[0x0][0x888] ;  /* 0x00022200ff022b82 */ /* 0x000ee20000000a00 */
[----:B--2---:R-:W-:Y:S04]  /*5c40*/  @P2 IMAD R0, R76, UR36, RZ ;  /* 0x000000244c002c24 */ /* 0x004fe8000f8e02ff */
[----:B---3--:R-:W-:Y:S04]  /*5c50*/  @P2 IMAD.WIDE R2, R0, 0x4, R2 ;  /* 0x0000000400022825 */ /* 0x008fe800078e0202 */
[----:B------:R-:W-:Y:S01]  /*5c60*/  HFMA2 R0, -RZ, RZ, 0, 5.9604644775390625e-08 ;  /* 0x00000001ff007431 */ /* 0x000fe200000001ff */
[----:B-1---5:R1:W5:Y:S04]  /*5c70*/  @P2 LDG.E R40, desc[UR6][R2.64] ;  /* 0x0000000602282981 */ /* 0x022368000c1e1900 */
[----:B------:R-:W-:Y:S01]  /*5c80*/  @!P2 PRMT R81, R0, 0x7610, R81 ;  /* 0x000076100051a816 */ /* 0x000fe20000000051 */
[----:B-1----:R-:W3:Y:S06]  /*5c90*/  @!P2 LDC R40, c[0x0][0x880] ;  /* 0x00022000ff28ab82 */ /* 0x002eec0000000800 */
.L_x_101:
[----:B------:R-:W-:Y:S05]  /*5ca0*/  @!P4 BRA `(.L_x_102) ;  /* 0x000000000024c947 */ /* 0x000fea0003800000 */
[----:B------:R-:W-:Y:S01]  /*5cb0*/  ISETP.NE.U32.AND P2, PT, R70, RZ, PT ;  /* 0x000000ff4600720c */ /* 0x000fe20003f45070 */
[----:B------:R-:W1:Y:S03]  /*5cc0*/  LDCU.64 UR6, c[0x0][0x358] ;  /* 0x00006b00ff0677ac */ /* 0x000e660008000a00 */
[----:B------:R-:W-:Y:S11]  /*5cd0*/  ISETP.NE.AND.EX P2, PT, R71, RZ, PT, P2 ;  /* 0x000000ff4700720c */ /* 0x000ff60003f45320 */
[----:B------:R-:W-:Y:S02]  /*5ce0*/  @!UPT UIADD3 URZ, UPT, UPT, URZ, URZ, URZ ;  /* 0x000000fffffff290 */ /* 0x000fe4000fffe0ff */
[----:B------:R-:W4:Y:S01]  /*5cf0*/  @P2 LDC.64 R2, c[0x0][0x8a8] ;  /* 0x00022a00ff022b82 */ /* 0x000f220000000a00 */
[----:B--2---:R-:W-:Y:S04]  /*5d00*/  @P2 IMAD R0, R72, UR36, RZ ;  /* 0x0000002448002c24 */ /* 0x004fe8000f8e02ff */
[----:B----4-:R-:W-:Y:S05]  /*5d10*/  @P2 IMAD.WIDE R2, R0, 0x4, R2 ;  /* 0x0000000400022825 */ /* 0x010fea00078e0202 */
[----:B-1---5:R1:W5:Y:S02]  /*5d20*/  @P2 LDG.E R38, desc[UR6][R2.64] ;  /* 0x0000000602262981 */ /* 0x022364000c1e1900 */
[----:B-1----:R-:W4:Y:S02]  /*5d30*/  @!P2 LDC R38, c[0x0][0x8a0] ;  /* 0x00022800ff26ab82 */ /* 0x002f240000000800 */
.L_x_102:
[----:B---3-5:R-:W-:Y:S01]  /*5d40*/  @P0 ISETP.NE.AND P4, PT, R40, RZ, PT ;  /* 0x000000ff2800020c */ /* 0x028fe20003f85270 */
[----:B--2---:R-:W-:Y:S01]  /*5d50*/  IMAD.U32 R0, RZ, RZ, UR4 ;  /* 0x00000004ff007e24 */ /* 0x004fe2000f8e00ff */
[----:B------:R-:W-:Y:S01]  /*5d60*/  @P0 LOP3.LUT P2, RZ, R81, 0xff, RZ, 0xc0, !PT ;  /* 0x000000ff51ff0812 */ /* 0x000fe2000784c0ff */
[----:B------:R-:W-:Y:S01]  /*5d70*/  BSSY B1, `(.L_x_103) ;  /* 0x0000034000017945 */ /* 0x000fe20003800000 */
[----:B------:R-:W-:Y:S02]  /*5d80*/  @P0 SEL R2, RZ, 0xffffffff, P4 ;  /* 0xffffffffff020807 */ /* 0x000fe40002000000 */
[----:B------:R-:W-:Y:S02]  /*5d90*/  CS2R R50, SRZ ;  /* 0x0000000000327805 */ /* 0x000fe4000001ff00 */
[----:B------:R-:W-:Y:S02]  /*5da0*/  LEA R83, R36, UR44, 0x3 ;  /* 0x0000002c24537c11 */ /* 0x000fe4000f8e18ff */
[----:B------:R-:W-:Y:S02]  /*5db0*/  CS2R R48, SRZ ;  /* 0x0000000000307805 */ /* 0x000fe4000001ff00 */
[----:B------:R-:W-:Y:S02]  /*5dc0*/  @P1 SEL R2, R0, R2, !P2 ;  /* 0x0000000200021207 */ /* 0x000fe40005000000 */
[----:B------:R-:W-:Y:S02]  /*5dd0*/  CS2R R46, SRZ ;  /* 0x00000000002e7805 */ /* 0x000fe4000001ff00 */
[----:B------:R-:W-:Y:S02]  /*5de0*/  SHF.L.U32 R4, R87, 0x1f, RZ ;  /* 0x0000001f57047819 */ /* 0x000fe400000006ff */
[----:B------:R-:W-:Y:S02]  /*5df0*/  CS2R R44, SRZ ;  /* 0x00000000002c7805 */ /* 0x000fe4000001ff00 */
[----:B------:R-:W-:Y:S02]  /*5e00*/  @P0 LOP3.LUT R2, R2, 0x1, RZ, 0xc0, !PT ;  /* 0x0000000102020812 */ /* 0x000fe400078ec0ff */
[----:B------:R-:W-:Y:S02]  /*5e10*/  PLOP3.LUT P5, PT, PT, PT, PT, 0x8, 0x80 ;  /* 0x000000000080781c */ /* 0x000fe40003fae170 */
[----:B------:R-:W-:Y:S01]  /*5e20*/  ISETP.NE.U32.OR P1, PT, R2, 0x1, !P0 ;  /* 0x000000010200780c */ /* 0x000fe20004725470 */
[----:B------:R-:W-:Y:S11]  /*5e30*/  IMAD R2, R36, 0x20, R37 ;  /* 0x0000002024027824 */ /* 0x000ff600078e0225 */
[----:B------:R-:W-:Y:S01]  /*5e40*/  @!UPT UIADD3 URZ, UPT, UPT, URZ, URZ, URZ ;  /* 0x000000fffffff290 */ /* 0x000fe2000fffe0ff */
[----:B------:R-:W-:Y:S04]  /*5e50*/  @P1 SHF.L.U32 R0, R85, 0x1f, RZ ;  /* 0x0000001f55001819 */ /* 0x000fe800000006ff */
[----:B------:R-:W1:Y:S01]  /*5e60*/  @P1 SYNCS.PHASECHK.TRANS64.TRYWAIT P0, [UR44+0x50], R0 ;  /* 0x00005000ff0015a7 */ /* 0x000e62000800112c */
[----:B------:R2:W3:Y:S01]  /*5e70*/  SYNCS.PHASECHK.TRANS64.TRYWAIT P4, [R83+URZ+0x90], R4 ;  /* 0x00009004530075a7 */ /* 0x0004e200080811ff */
[----:B-1----:R-:W-:Y:S01]  /*5e80*/  @P1 PLOP3.LUT P5, PT, P0, PT, PT, 0x8, 0x80 ;  /* 0x000000000080181c */ /* 0x002fe200007ae170 */
[----:B------:R-:W-:Y:S01]  /*5e90*/  @!UPT UIADD3 URZ, UPT, UPT, URZ, URZ, URZ ;  /* 0x000000fffffff290 */ /* 0x000fe2000fffe0ff */
[----:B--23--:R-:W-:Y:S11]  /*5ea0*/  @!P1 BRA `(.L_x_104) ;  /* 0x0000000000809947 */ /* 0x00cff60003800000 */
[----:B------:R-:W-:Y:S01]  /*5eb0*/  ISETP.NE.U32.AND P0, PT, RZ, UR58, PT ;  /* 0x0000003aff007c0c */ /* 0x000fe2000bf05070 */
[----:B------:R-:W-:Y:S01]  /*5ec0*/  BSSY B0, `(.L_x_105) ;  /* 0x0000012000007945 */ /* 0x000fe20003800000 */
[----:B------:R-:W-:Y:S02]  /*5ed0*/  ISETP.NE.AND P2, PT, R40, RZ, PT ;  /* 0x000000ff2800720c */ /* 0x000fe40003f45270 */
[----:B------:R-:W-:Y:S02]  /*5ee0*/  CS2R R46, SRZ ;  /* 0x00000000002e7805 */ /* 0x000fe4000001ff00 */
[----:B------:R-:W-:Y:S02]  /*5ef0*/  ISETP.NE.AND.EX P0, PT, RZ, UR59, PT, P0 ;  /* 0x0000003bff007c0c */ /* 0x000fe4000bf05300 */
[----:B------:R-:W-:Y:S02]  /*5f00*/  CS2R R44, SRZ ;  /* 0x00000000002c7805 */ /* 0x000fe4000001ff00 */
[----:B------:R-:W-:Y:S02]  /*5f10*/  LOP3.LUT P1, RZ, R81, 0xff, RZ, 0xc0, !PT ;  /* 0x000000ff51ff7812 */ /* 0x000fe4000782c0ff */
[----:B------:R-:W-:Y:S02]  /*5f20*/  CS2R R50, SRZ ;  /* 0x0000000000327805 */ /* 0x000fe4000001ff00 */
[----:B------:R-:W-:Y:S02]  /*5f30*/  SEL R0, RZ, 0xffffffff, P2 ;  /* 0xffffffffff007807 */ /* 0x000fe40001000000 */
[----:B------:R-:W-:Y:S02]  /*5f40*/  CS2R R48, SRZ ;  /* 0x0000000000307805 */ /* 0x000fe4000001ff00 */
[----:B------:R-:W-:Y:S04]  /*5f50*/  SEL R3, RZ, 0xffffffff, P0 ;  /* 0xffffffffff037807 */ /* 0x000fe80000000000 */
[----:B------:R-:W-:Y:S04]  /*5f60*/  @P3 SEL R0, R3, R0, !P1 ;  /* 0x0000000003003207 */ /* 0x000fe80004800000 */
[----:B------:R-:W-:Y:S04]  /*5f70*/  LOP3.LUT R0, R0, 0x1, RZ, 0xc0, !PT ;  /* 0x0000000100007812 */ /* 0x000fe800078ec0ff */
[----:B------:R-:W-:Y:S01]  /*5f80*/  ISETP.NE.U32.AND P0, PT, R0, 0x1, PT ;  /* 0x000000010000780c */ /* 0x000fe20003f05070 */
[----:B------:R-:W-:Y:S01]  /*5f90*/  @!UPT UIADD3 URZ, UPT, UPT, URZ, URZ, URZ ;  /* 0x000000fffffff290 */ /* 0x000fe2000fffe0ff */
[----:B------:R-:W-:Y:S11]  /*5fa0*/  @!P5 BRA `(.L_x_106) ;  /* 0x00000000000cd947 */ /* 0x000ff60003800000 */
[----:B------:R-:W-:Y:S04]  /*5fb0*/  SHF.L.U32 R3, R85, 0x1f, RZ ;  /* 0x0000001f55037819 */ /* 0x000fe800000006ff */
[----:B------:R-:W1:Y:S02]  /*5fc0*/  SYNCS.PHASECHK.TRANS64.TRYWAIT P1, [UR44+0x50], R3 ;  /* 0x00005003ff0075a7 */ /* 0x000e64000802112c */
[----:B-1----:R-:W-:Y:S05]  /*5fd0*/  @!P1 BRA `(.L_x_107) ;  /* 0x0000001400d09947 */ /* 0x002fea0003800000 */
.L_x_106:
[----:B------:R-:W-:Y:S05]  /*5fe0*/  BSYNC B0 ;  /* 0x0000000000007941 */ /* 0x000fea0003800000 */
.L_x_105:
[----:B------:R2:W3:Y:S01]  /*5ff0*/  @P0 LDS.128 R44, [R80+UR44+0x200] ;  /* 0x0002002c502c0984 */ /* 0x0004e20008000c00 */
[----:B------:R-:W-:Y:S01]  /*6000*/  UIADD3 UR4, UPT, UPT, UR44, 0x58, URZ ;  /* 0x000000582c047890 */ /* 0x000fe2000fffe0ff */
[----:B------:R-:W-:Y:S02]  /*6010*/  LOP3.LUT R85, R85, 0x1, RZ, 0x3c, !PT ;  /* 0x0000000155557812 */ /* 0x000fe400078e3cff */
[----:B------:R2:W1:Y:S01]  /*6020*/  @P0 LDS.128 R48, [R79+0x10] ;  /* 0x000010004f300984 */ /* 0x0004620000000c00 */
[----:B------:R-:W-:Y:S01]  /*6030*/  UPRMT UR4, UR55, 0x654, UR4 ;  /* 0x0000065437047896 */ /* 0x000fe20008000004 */
[----:B------:R-:W-:Y:S01]  /*6040*/  @!PT LDS RZ, [RZ] ;  /* 0x00000000fffff984 */ /* 0x000fe20000000800 */
[----:B------:R-:W-:Y:S01]  /*6050*/  @!PT LDS RZ, [RZ] ;  /* 0x00000000fffff984 */ /* 0x000fe20000000800 */
[----:B------:R-:W-:Y:S01]  /*6060*/  @!PT LDS RZ, [RZ] ;  /* 0x00000000fffff984 */ /* 0x000fe20000000800 */
[----:B------:R-:W-:Y:S01]  /*6070*/  @!PT LDS RZ, [RZ] ;  /* 0x00000000fffff984 */ /* 0x000fe20000000800 */
[----:B------:R5:W-:Y:S06]  /*6080*/  MEMBAR.ALL.CTA ;  /* 0x0000000000007992 */ /* 0x000bec0000008000 */
[----:B-----5:R-:W5:Y:S02]  /*6090*/  FENCE.VIEW.ASYNC.S ;  /* 0x00000000000073c6 */ /* 0x020f640000000000 */
[----:B-----5:R-:W-:Y:S03]  /*60a0*/  SYNCS.ARRIVE.TRANS64.RED.A1T0 RZ, [UR4], RZ ;  /* 0x000000ffffff79a7 */ /* 0x020fe60008100404 */
.L_x_104:
[----:B------:R-:W-:Y:S05]  /*60b0*/  BSYNC B1 ;  /* 0x0000000000017941 */ /* 0x000fea0003800000 */
.L_x_103:
[----:B-1----:R-:W-:Y:S04]  /*60c0*/  SHF.R.U32.HI R0, RZ, 0x15, R2 ;  /* 0x00000015ff007819 */ /* 0x002fe80000011602 */
[----:B------:R-:W-:Y:S01]  /*60d0*/  LOP3.LUT P0, RZ, R0, 0x3, R82, 0x48, !PT ;  /* 0x0000000300ff7812 */ /* 0x000fe20007804852 */
[----:B------:R-:W-:Y:S01]  /*60e0*/  @!UPT UIADD3 URZ, UPT, UPT, URZ, URZ, URZ ;  /* 0x000000fffffff290 */ /* 0x000fe2000fffe0ff */
[----:B------:R-:W-:Y:S11]  /*60f0*/  @P4 BRA `(.L_x_108) ;  /* 0x0000000000084947 */ /* 0x000ff60003800000 */
[----:B------:R-:W1:Y:S02]  /*6100*/  SYNCS.PHASECHK.TRANS64.TRYWAIT P1, [R83+URZ+0x90], R4 ;  /* 0x00009004530075a7 */ /* 0x000e6400080211ff */
[----:B-1----:R-:W-:Y:S05]  /*6110*/  @!P1 BRA `(.L_x_109) ;  /* 0x0000001400989947 */ /* 0x002fea0003800000 */
.L_x_108:
[----:B------:R-:W-:Y:S05]  /*6120*/  @!P0 BRA `(.L_x_110) ;  /* 0x0000000000408947 */ /* 0x000fea0003800000 */
[----:B------:R-:W1:Y:S01]  /*6130*/  LDCU.64 UR8, c[0x4][0x70] ;  /* 0x01000e00ff0877ac */ /* 0x000e620008000a00 */
[----:B------:R-:W-:Y:S01]  /*6140*/  MOV R15, 0x0 ;  /* 0x00000000000f7802 */ /* 0x000fe20000000f00 */
[----:B------:R-:W-:Y:S02]  /*6150*/  HFMA2 R12, -RZ, RZ, 0, 5.9604644775390625e-08 ;  /* 0x00000001ff0c7431 */ /* 0x000fe400000001ff */
[----:B------:R-:W-:Y:S02]  /*6160*/  IMAD.MOV.U32 R8, RZ, RZ, 0x192 ;  /* 0x00000192ff087424 */ /* 0x000fe400078e00ff */
[----:B------:R-:W-:Y:S01]  /*6170*/  IMAD.MOV.U32 R13, RZ, RZ, RZ ;  /* 0x000000ffff0d7224 */ /* 0x000fe200078e00ff */
[----:B------:R-:W5:Y:S01]  /*6180*/  LDCU.64 UR6, c[0x4][0x78] ;  /* 0x01000f00ff0677ac */ /* 0x000f620008000a00 */
[----:B------:R-:W2:Y:S01]  /*6190*/  LDC.64 R14, c[0x4][R15] ;  /* 0x010000000f0e7b82 */ /* 0x000ea20000000a00 */
[----:B------:R-:W3:Y:S01]  /*61a0*/  LDCU.64 UR4, c[0x4][0x10] ;  /* 0x01000200ff0477ac */ /* 0x000ee20008000a00 */
[----:B-1----:R-:W-:Y:S01]  /*61b0*/  MOV R5, UR9 ;  /* 0x0000000900057c02 */ /* 0x002fe20008000f00 */
[----:B------:R-:W-:Y:S01]  /*61c0*/  IMAD.U32 R4, RZ, RZ, UR8 ;  /* 0x00000008ff047e24 */ /* 0x000fe2000f8e00ff */
[----:B-----5:R-:W-:Y:S01]  /*61d0*/  MOV R7, UR7 ;  /* 0x0000000700077c02 */ /* 0x020fe20008000f00 */
[----:B------:R-:W-:Y:S01]  /*61e0*/  IMAD.U32 R6, RZ, RZ, UR6 ;  /* 0x00000006ff067e24 */ /* 0x000fe2000f8e00ff */
[----:B---3--:R-:W-:Y:S01]  /*61f0*/  MOV R11, UR5 ;  /* 0x00000005000b7c02 */ /* 0x008fe20008000f00 */
[----:B------:R-:W-:Y:S02]  /*6200*/  IMAD.U32 R10, RZ, RZ, UR4 ;  /* 0x00000004ff0a7e24 */ /* 0x000fe4000f8e00ff */
[----:B------:R-:W-:Y:S07]  /*6210*/  LEPC R20, `(.L_x_110) ;  /* 0x000000001014794e */ /* 0x000fee0000000000 */
[----:B--2-4-:R-:W-:Y:S05]  /*6220*/  CALL.ABS.NOINC R14 ;  /* 0x000000000e007343 */ /* 0x014fea0003c00000 */
.L_x_110:
[----:B------:R-:W-:Y:S01]  /*6230*/  LOP3.LUT P0, RZ, R78, 0x60, RZ, 0xc0, !PT ;  /* 0x000000604eff7812 */ /* 0x000fe2000780c0ff */
[----:B------:R-:W-:Y:S05]  /*6240*/  WARPSYNC.ALL ;  /* 0x0000000000007948 */ /* 0x000fea0003800000 */
[----:B------:R-:W-:Y:S01]  /*6250*/  R2UR UR4, R2 ;  /* 0x00000000020472ca */ /* 0x000fe200000e0000 */
[----:B---3--:R-:W-:Y:S01]  /*6260*/  IMAD.U32 R64, R46, 0x10000, RZ ;  /* 0x000100002e407824 */ /* 0x008fe200078e00ff */
[----:B------:R-:W-:Y:S01]  /*6270*/  SHF.L.U32 R41, R44, 0x10, RZ ;  /* 0x000000102c297819 */ /* 0x000fe200000006ff */
[----:B------:R-:W-:Y:S01]  /*6280*/  IMAD.U32 R63, R48, 0x10000, RZ ;  /* 0x00010000303f7824 */ /* 0x000fe200078e00ff */
[----:B------:R-:W-:Y:S01]  /*6290*/  PRMT R39, R44, 0x8880, RZ ;  /* 0x000088802c277816 */ /* 0x000fe200000000ff */
[----:B------:R-:W-:Y:S01]  /*62a0*/  IMAD.U32 R53, R50, 0x10000, RZ ;  /* 0x0001000032357824 */ /* 0x000fe200078e00ff */
[----:B------:R-:W-:Y:S01]  /*62b0*/  SHF.L.U32 R42, R44, 0x8, RZ ;  /* 0x000000082c2a7819 */ /* 0x000fe200000006ff */
[----:B------:R-:W-:Y:S01]  /*62c0*/  BSSY.RECONVERGENT B0, `(.L_x_111) ;  /* 0x000009e000007945 */ /* 0x000fe20003800200 */
[----:B------:R-:W-:Y:S02]  /*62d0*/  SHF.R.S32.HI R41, RZ, 0x18, R41 ;  /* 0x00000018ff297819 */ /* 0x000fe40000011429 */
[----:B------:R-:W-:Y:S02]  /*62e0*/  SHF.R.S32.HI R42, RZ, 0x18, R42 ;  /* 0x00000018ff2a7819 */ /* 0x000fe4000001142a */
[----:B------:R-:W-:Y:S01]  /*62f0*/  SHF.R.S32.HI R43, RZ, 0x18, R44 ;  /* 0x00000018ff2b7819 */ /* 0x000fe2000001142c */
[----:B------:R-:W1:Y:S01]  /*6300*/  LDTM.x32 R4, tmem[UR4] ;  /* 0x00000004000479ee */ /* 0x000e6200082c0000 */
[----:B------:R-:W-:Y:S01]  /*6310*/  NOP ;  /* 0x0000000000007918 */ /* 0x000fe20000000000 */
[----:B------:R-:W-:Y:S02]  /*6320*/  IADD3 R83, PT, PT, R83, 0xb0, RZ ;  /* 0x000000b053537810 */ /* 0x000fe40007ffe0ff */
[----:B------:R-:W-:Y:S02]  /*6330*/  PRMT R69, R45, 0x8880, RZ ;  /* 0x000088802d457816 */ /* 0x000fe400000000ff */
[----:B------:R-:W-:Y:S02]  /*6340*/  LOP3.LUT R83, R83, 0xfefffff8, RZ, 0xc0, !PT ;  /* 0xfefffff853537812 */ /* 0x000fe400078ec0ff */
[----:B------:R-:W-:Y:S02]  /*6350*/  SHF.L.U32 R68, R45, 0x10, RZ ;  /* 0x000000102d447819 */ /* 0x000fe400000006ff */
[----:B-1----:R1:W-:Y:S01]  /*6360*/  SYNCS.ARRIVE.TRANS64.RED.A1T0 RZ, [R83+URZ], RZ ;  /* 0x000000ff53ff79a7 */ /* 0x0023e200081004ff */
[----:B------:R-:W-:Y:S02]  /*6370*/  SHF.R.S32.HI R44, RZ, 0x18, R45 ;  /* 0x00000018ff2c7819 */ /* 0x000fe4000001142d */
[----:B------:R-:W-:Y:S02]  /*6380*/  PRMT R66, R46, 0x8880, RZ ;  /* 0x000088802e427816 */ /* 0x000fe400000000ff */
[C---:B------:R-:W-:Y:S02]  /*6390*/  PRMT R60, R47.reuse, 0x8880, RZ ;  /* 0x000088802f3c7816 */ /* 0x040fe400000000ff */
[C---:B------:R-:W-:Y:S02]  /*63a0*/  SHF.L.U32 R59, R47.reuse, 0x10, RZ ;  /* 0x000000102f3b7819 */ /* 0x040fe400000006ff */
[----:B------:R-:W-:Y:S02]  /*63b0*/  SHF.L.U32 R58, R47, 0x8, RZ ;  /* 0x000000082f3a7819 */ /* 0x000fe400000006ff */
[C---:B------:R-:W-:Y:S02]  /*63c0*/  PRMT R65, R48.reuse, 0x8880, RZ ;  /* 0x0000888030417816 */ /* 0x040fe400000000ff */
[----:B------:R-:W-:Y:S01]  /*63d0*/  SHF.L.U32 R62, R48, 0x8, RZ ;  /* 0x00000008303e7819 */ /* 0x000fe200000006ff */
[C---:B----4-:R-:W-:Y:S01]  /*63e0*/  IMAD R0, R38.reuse, R4, RZ ;  /* 0x0000000426007224 */ /* 0x050fe200078e02ff */
[----:B------:R-:W-:Y:S01]  /*63f0*/  SHF.R.S32.HI R4, RZ, 0x18, R68 ;  /* 0x00000018ff047819 */ /* 0x000fe20000011444 */
[C---:B------:R-:W-:Y:S01]  /*6400*/  IMAD R2, R38.reuse, R5, RZ ;  /* 0x0000000526027224 */ /* 0x040fe200078e02ff */
[C---:B------:R-:W-:Y:S01]  /*6410*/  PRMT R57, R49.reuse, 0x8880, RZ ;  /* 0x0000888031397816 */ /* 0x040fe200000000ff */
[C---:B------:R-:W-:Y:S01]  /*6420*/  IMAD R3, R38.reuse, R6, RZ ;  /* 0x0000000626037224 */ /* 0x040fe200078e02ff */
[----:B------:R-:W-:Y:S01]  /*6430*/  SHF.L.U32 R56, R49, 0x10, RZ ;  /* 0x0000001031387819 */ /* 0x000fe200000006ff */
[----:B------:R-:W-:Y:S01]  /*6440*/  IMAD R0, R39, R40, R0 ;  /* 0x0000002827007224 */ /* 0x000fe200078e0200 */
[----:B------:R-:W-:Y:S01]  /*6450*/  MOV R39, R66 ;  /* 0x0000004200277202 */ /* 0x000fe20000000f00 */
[----:B------:R-:W-:Y:S01]  /*6460*/  IMAD R7, R38, R7, RZ ;  /* 0x0000000726077224 */ /* 0x000fe200078e02ff */
[----:B------:R-:W-:Y:S01]  /*6470*/  SHF.L.U32 R55, R49, 0x8, RZ ;  /* 0x0000000831377819 */ /* 0x000fe200000006ff */
[-C--:B------:R-:W-:Y:S01]  /*6480*/  IMAD R2, R41, R40.reuse, R2 ;  /* 0x0000002829027224 */ /* 0x080fe200078e0202 */
[----:B------:R-:W-:Y:S01]  /*6490*/  SHF.R.S32.HI R41, RZ, 0x18, R48 ;  /* 0x00000018ff297819 */ /* 0x000fe20000011430 */
[-C--:B------:R-:W-:Y:S01]  /*64a0*/  IMAD R3, R42, R40.reuse, R3 ;  /* 0x000000282a037224 */ /* 0x080fe200078e0203 */
[----:B------:R-:W-:Y:S01]  /*64b0*/  SHF.L.U32 R48, R51, 0x8, RZ ;  /* 0x0000000833307819 */ /* 0x000fe200000006ff */
[----:B------:R-:W-:Y:S01]  /*64c0*/  IMAD R7, R43, R40, R7 ;  /* 0x000000282b077224 */ /* 0x000fe200078e0207 */
[----:B------:R-:W-:Y:S01]  /*64d0*/  SHF.L.U32 R67, R45, 0x8, RZ ;  /* 0x000000082d437819 */ /* 0x000fe200000006ff */
[C---:B------:R-:W-:Y:S01]  /*64e0*/  IMAD R8, R38.reuse, R8, RZ ;  /* 0x0000000826087224 */ /* 0x040fe200078e02ff */
[----:B------:R-:W-:Y:S01]  /*64f0*/  SHF.R.S32.HI R45, RZ, 0x18, R46 ;  /* 0x00000018ff2d7819 */ /* 0x000fe2000001142e */
[----:B------:R-:W-:Y:S01]  /*6500*/  IMAD R9, R38, R9, RZ ;  /* 0x0000000926097224 */ /* 0x000fe200078e02ff */
[----:B------:R-:W-:Y:S01]  /*6510*/  SHF.L.U32 R61, R46, 0x8, RZ ;  /* 0x000000082e3d7819 */ /* 0x000fe200000006ff */
[C---:B------:R-:W-:Y:S01]  /*6520*/  IMAD R10, R38.reuse, R10, RZ ;  /* 0x0000000a260a7224 */ /* 0x040fe200078e02ff */
[----:B------:R-:W-:Y:S01]  /*6530*/  SHF.R.S32.HI R46, RZ, 0x18, R47 ;  /* 0x00000018ff2e7819 */ /* 0x000fe2000001142f */
[C---:B------:R-:W-:Y:S01]  /*6540*/  IMAD R11, R38.reuse, R11, RZ ;  /* 0x0000000b260b7224 */ /* 0x040fe200078e02ff */
[----:B------:R-:W-:Y:S01]  /*6550*/  SHF.R.S32.HI R42, RZ, 0x18, R49 ;  /* 0x00000018ff2a7819 */ /* 0x000fe20000011431 */
[----:B------:R-:W-:Y:S01]  /*6560*/  IMAD R6, R38, R15, RZ ;  /* 0x0000000f26067224 */ /* 0x000fe200078e02ff */
[----:B------:R-:W-:Y:S01]  /*6570*/  PRMT R54, R50, 0x8880, RZ ;  /* 0x0000888032367816 */ /* 0x000fe200000000ff */
[----:B------:R-:W-:Y:S01]  /*6580*/  IMAD R15, R38, R20, RZ ;  /* 0x00000014260f7224 */ /* 0x000fe200078e02ff */
[----:B------:R-:W-:Y:S01]  /*6590*/  SHF.L.U32 R52, R50, 0x8, RZ ;  /* 0x0000000832347819 */ /* 0x000fe200000006ff */
[C---:B------:R-:W-:Y:S01]  /*65a0*/  IMAD R20, R38.reuse, R25, RZ ;  /* 0x0000001926147224 */ /* 0x040fe200078e02ff */
[----:B------:R-:W-:Y:S01]  /*65b0*/  SHF.R.S32.HI R43, RZ, 0x18, R50 ;  /* 0x00000018ff2b7819 */ /* 0x000fe20000011432 */
[C---:B------:R-:W-:Y:S01]  /*65c0*/  IMAD R25, R38.reuse, R30, RZ ;  /* 0x0000001e26197224 */ /* 0x040fe200078e02ff */
[C---:B------:R-:W-:Y:S01]  /*65d0*/  PRMT R50, R51.reuse, 0x8880, RZ ;  /* 0x0000888033327816 */ /* 0x040fe200000000ff */
[C---:B------:R-:W-:Y:S01]  /*65e0*/  IMAD R30, R38.reuse, R35, RZ ;  /* 0x00000023261e7224 */ /* 0x040fe200078e02ff */
[----:B------:R-:W-:Y:S02]  /*65f0*/  SHF.L.U32 R49, R51, 0x10, RZ ;  /* 0x0000001033317819 */ /* 0x000fe400000006ff */
[----:B------:R-:W-:Y:S02]  /*6600*/  SHF.R.S32.HI R47, RZ, 0x18, R51 ;  /* 0x00000018ff2f7819 */ /* 0x000fe40000011433 */
[----:B------:R-:W-:Y:S01]  /*6610*/  I2IP.S8.S32.SAT R51, R7, R3, RZ ;  /* 0x0000000307337239 */ /* 0x000fe200000014ff */
[----:B------:R-:W-:Y:S01]  /*6620*/  IMAD.MOV.U32 R3, RZ, RZ, R69 ;  /* 0x000000ffff037224 */ /* 0x000fe200078e0045 */
[----:B------:R-:W-:Y:S01]  /*6630*/  SHF.R.S32.HI R5, RZ, 0x18, R67 ;  /* 0x00000018ff057819 */ /* 0x000fe20000011443 */
[----:B------:R-:W-:Y:S01]  /*6640*/  IMAD R7, R38, R16, RZ ;  /* 0x0000001026077224 */ /* 0x000fe200078e02ff */
[----:B------:R-:W-:Y:S01]  /*6650*/  IADD3 R36, PT, PT, R36, 0x1, RZ ;  /* 0x0000000124247810 */ /* 0x000fe20007ffe0ff */
[-C--:B------:R-:W-:Y:S02]  /*6660*/  IMAD R8, R3, R40.reuse, R8 ;  /* 0x0000002803087224 */ /* 0x080fe400078e0208 */
[-C--:B------:R-:W-:Y:S02]  /*6670*/  IMAD R9, R4, R40.reuse, R9 ;  /* 0x0000002804097224 */ /* 0x080fe400078e0209 */
[-C--:B------:R-:W-:Y:S02]  /*6680*/  IMAD R10, R5, R40.reuse, R10 ;  /* 0x00000028050a7224 */ /* 0x080fe400078e020a */
[----:B------:R-:W-:Y:S02]  /*6690*/  IMAD R11, R44, R40, R11 ;  /* 0x000000282c0b7224 */ /* 0x000fe400078e020b */
[C---:B------:R-:W-:Y:S02]  /*66a0*/  IMAD R3, R38.reuse, R12, RZ ;  /* 0x0000000c26037224 */ /* 0x040fe400078e02ff */
[C---:B------:R-:W-:Y:S01]  /*66b0*/  IMAD R12, R38.reuse, R17, RZ ;  /* 0x00000011260c7224 */ /* 0x040fe200078e02ff */
[----:B------:R-:W-:Y:S01]  /*66c0*/  I2IP.S8.S32.SAT R11, R11, R10, RZ ;  /* 0x0000000a0b0b7239 */ /* 0x000fe200000014ff */
[C---:B------:R-:W-:Y:S01]  /*66d0*/  IMAD R17, R38.reuse, R22, RZ ;  /* 0x0000001626117224 */ /* 0x040fe200078e02ff */
[----:B------:R-:W-:Y:S01]  /*66e0*/  SHF.R.S32.HI R10, RZ, 0x18, R64 ;  /* 0x00000018ff0a7819 */ /* 0x000fe20000011440 */
[C---:B------:R-:W-:Y:S02]  /*66f0*/  IMAD R22, R38.reuse, R27, RZ ;  /* 0x0000001b26167224 */ /* 0x040fe400078e02ff */
[----:B------:R-:W-:Y:S01]  /*6700*/  IMAD R27, R38, R32, RZ ;  /* 0x00000020261b7224 */ /* 0x000fe200078e02ff */
[----:B------:R-:W-:Y:S01]  /*6710*/  I2IP.S8.S32.SAT R32, R2, R0, R51 ;  /* 0x0000000002207239 */ /* 0x000fe20000001433 */
[C---:B------:R-:W-:Y:S01]  /*6720*/  IMAD R4, R38.reuse, R13, RZ ;  /* 0x0000000d26047224 */ /* 0x040fe200078e02ff */
[----:B------:R-:W-:Y:S01]  /*6730*/  SHF.R.S32.HI R0, RZ, 0x18, R61 ;  /* 0x00000018ff007819 */ /* 0x000fe2000001143d */
[C---:B------:R-:W-:Y:S01]  /*6740*/  IMAD R5, R38.reuse, R14, RZ ;  /* 0x0000000e26057224 */ /* 0x040fe200078e02ff */
[----:B------:R-:W-:Y:S01]  /*6750*/  MOV R2, R60 ;  /* 0x0000003c00027202 */ /* 0x000fe20000000f00 */
[C---:B------:R-:W-:Y:S02]  /*6760*/  IMAD R13, R38.reuse, R18, RZ ;  /* 0x00000012260d7224 */ /* 0x040fe400078e02ff */
[----:B------:R-:W-:Y:S02]  /*6770*/  IMAD R3, R39, R40, R3 ;  /* 0x0000002827037224 */ /* 0x000fe400078e0203 */
[C---:B------:R-:W-:Y:S02]  /*6780*/  IMAD R18, R38.reuse, R23, RZ ;  /* 0x0000001726127224 */ /* 0x040fe400078e02ff */
[----:B------:R-:W-:Y:S02]  /*6790*/  IMAD R23, R38, R28, RZ ;  /* 0x0000001c26177224 */ /* 0x000fe400078e02ff */
[----:B------:R-:W-:Y:S02]  /*67a0*/  IMAD R4, R10, R40, R4 ;  /* 0x000000280a047224 */ /* 0x000fe400078e0204 */
[----:B------:R-:W-:Y:S01]  /*67b0*/  IMAD R28, R38, R33, RZ ;  /* 0x00000021261c7224 */ /* 0x000fe200078e02ff */
[----:B------:R-:W-:Y:S01]  /*67c0*/  I2IP.S8.S32.SAT R33, R9, R8, R11 ;  /* 0x0000000809217239 */ /* 0x000fe2000000140b */
[-C--:B------:R-:W-:Y:S01]  /*67d0*/  IMAD R5, R0, R40.reuse, R5 ;  /* 0x0000002800057224 */ /* 0x080fe200078e0205 */
[----:B------:R-:W-:Y:S01]  /*67e0*/  SHF.R.S32.HI R8, RZ, 0x18, R59 ;  /* 0x00000018ff087819 */ /* 0x000fe2000001143b */
[-C--:B------:R-:W-:Y:S01]  /*67f0*/  IMAD R6, R45, R40.reuse, R6 ;  /* 0x000000282d067224 */ /* 0x080fe200078e0206 */
[----:B------:R-:W-:Y:S01]  /*6800*/  SHF.R.S32.HI R9, RZ, 0x18, R58 ;  /* 0x00000018ff097819 */ /* 0x000fe2000001143a */
[-C--:B------:R-:W-:Y:S01]  /*6810*/  IMAD R7, R2, R40.reuse, R7 ;  /* 0x0000002802077224 */ /* 0x080fe200078e0207 */
[----:B------:R-:W-:Y:S01]  /*6820*/  MOV R0, R65 ;  /* 0x0000004100007202 */ /* 0x000fe20000000f00 */
[----:B------:R-:W-:Y:S01]  /*6830*/  IMAD R14, R38, R19, RZ ;  /* 0x00000013260e7224 */ /* 0x000fe200078e02ff */
[----:B------:R-:W-:Y:S01]  /*6840*/  I2IP.S8.S32.SAT R5, R6, R5, RZ ;  /* 0x0000000506057239 */ /* 0x000fe200000014ff */
[-C--:B------:R-:W-:Y:S01]  /*6850*/  IMAD R12, R8, R40.reuse, R12 ;  /* 0x00000028080c7224 */ /* 0x080fe200078e020c */
[----:B------:R-:W-:Y:S01]  /*6860*/  SHF.R.S32.HI R2, RZ, 0x18, R63 ;  /* 0x00000018ff027819 */ /* 0x000fe2000001143f */
[-C--:B------:R-:W-:Y:S01]  /*6870*/  IMAD R13, R9, R40.reuse, R13 ;  /* 0x00000028090d7224 */ /* 0x080fe200078e020d */
[----:B------:R-:W-:Y:S01]  /*6880*/  SHF.R.S32.HI R8, RZ, 0x18, R62 ;  /* 0x00000018ff087819 */ /* 0x000fe2000001143e */
[----:B------:R-:W-:Y:S02]  /*6890*/  IMAD R16, R38, R21, RZ ;  /* 0x0000001526107224 */ /* 0x000fe400078e02ff */
[-C--:B------:R-:W-:Y:S02]  /*68a0*/  IMAD R14, R46, R40.reuse, R14 ;  /* 0x000000282e0e7224 */ /* 0x080fe400078e020e */
[-C--:B------:R-:W-:Y:S02]  /*68b0*/  IMAD R15, R0, R40.reuse, R15 ;  /* 0x00000028000f7224 */ /* 0x080fe400078e020f */
[----:B------:R-:W-:Y:S01]  /*68c0*/  IMAD R16, R2, R40, R16 ;  /* 0x0000002802107224 */ /* 0x000fe200078e0210 */
[----:B------:R-:W-:Y:S01]  /*68d0*/  I2IP.S8.S32.SAT R13, R14, R13, RZ ;  /* 0x0000000d0e0d7239 */ /* 0x000fe200000014ff */
[C---:B------:R-:W-:Y:S01]  /*68e0*/  IMAD R19, R38.reuse, R24, RZ ;  /* 0x0000001826137224 */ /* 0x040fe200078e02ff */
[----:B------:R-:W-:Y:S01]  /*68f0*/  SHF.R.S32.HI R2, RZ, 0x18, R56 ;  /* 0x00000018ff027819 */ /* 0x000fe20000011438 */
[----:B------:R-:W-:Y:S01]  /*6900*/  IMAD R24, R38, R29, RZ ;  /* 0x0000001d26187224 */ /* 0x000fe200078e02ff */
[----:B------:R-:W-:Y:S01]  /*6910*/  I2IP.S8.S32.SAT R35, R12, R7, R13 ;  /* 0x000000070c237239 */ /* 0x000fe2000000140d */
[----:B------:R-:W-:Y:S02]  /*6920*/  IMAD R17, R8, R40, R17 ;  /* 0x0000002808117224 */ /* 0x000fe400078e0211 */
[----:B------:R-:W-:Y:S02]  /*6930*/  IMAD.MOV.U32 R0, RZ, RZ, R57 ;  /* 0x000000ffff007224 */ /* 0x000fe400078e0039 */
[----:B------:R-:W-:Y:S01]  /*6940*/  IMAD R29, R38, R34, RZ ;  /* 0x00000022261d7224 */ /* 0x000fe200078e02ff */
[----:B------:R-:W-:Y:S01]  /*6950*/  I2IP.S8.S32.SAT R34, R4, R3, R5 ;  /* 0x0000000304227239 */ /* 0x000fe20000001405 */
[-C--:B------:R-:W-:Y:S01]  /*6960*/  IMAD R18, R41, R40.reuse, R18 ;  /* 0x0000002829127224 */ /* 0x080fe200078e0212 */
[----:B------:R-:W-:Y:S01]  /*6970*/  SHF.R.S32.HI R3, RZ, 0x18, R55 ;  /* 0x00000018ff037819 */ /* 0x000fe20000011437 */
[----:B------:R-:W-:Y:S01]  /*6980*/  IMAD R19, R0, R40, R19 ;  /* 0x0000002800137224 */ /* 0x000fe200078e0213 */
[----:B------:R-:W-:Y:S01]  /*6990*/  MOV R0, R54 ;  /* 0x0000003600007202 */ /* 0x000fe20000000f00 */
[----:B------:R1:W-:Y:S01]  /*69a0*/  STS.128 [R80+UR44+0x1200], R32 ;  /* 0x0012002050007988 */ /* 0x0003e20008000c2c */
[----:B------:R-:W-:Y:S01]  /*69b0*/  SHF.R.S32.HI R4, RZ, 0x18, R48 ;  /* 0x00000018ff047819 */ /* 0x000fe20000011430 */
[----:B------:R-:W-:Y:S01]  /*69c0*/  IMAD R21, R38, R26, RZ ;  /* 0x0000001a26157224 */ /* 0x000fe200078e02ff */
[----:B------:R-:W-:Y:S01]  /*69d0*/  I2IP.S8.S32.SAT R17, R18, R17, RZ ;  /* 0x0000001112117239 */ /* 0x000fe200000014ff */
[-C--:B------:R-:W-:Y:S01]  /*69e0*/  IMAD R20, R2, R40.reuse, R20 ;  /* 0x0000002802147224 */ /* 0x080fe200078e0214 */
[----:B------:R-:W-:Y:S01]  /*69f0*/  SHF.R.S32.HI R2, RZ, 0x18, R53 ;  /* 0x00000018ff027819 */ /* 0x000fe20000011435 */
[-C--:B------:R-:W-:Y:S01]  /*6a00*/  IMAD R21, R3, R40.reuse, R21 ;  /* 0x0000002803157224 */ /* 0x080fe200078e0215 */
[----:B------:R-:W-:Y:S01]  /*6a10*/  SHF.R.S32.HI R3, RZ, 0x18, R49 ;  /* 0x00000018ff037819 */ /* 0x000fe20000011431 */
[-C--:B------:R-:W-:Y:S01]  /*6a20*/  IMAD R22, R42, R40.reuse, R22 ;  /* 0x000000282a167224 */ /* 0x080fe200078e0216 */
[----:B------:R-:W-:Y:S01]  /*6a30*/  I2IP.S8.S32.SAT R16, R16, R15, R17 ;  /* 0x0000000f10107239 */ /* 0x000fe20000001411 */
[-C--:B------:R-:W-:Y:S01]  /*6a40*/  IMAD R23, R0, R40.reuse, R23 ;  /* 0x0000002800177224 */ /* 0x080fe200078e0217 */
[----:B------:R-:W-:Y:S01]  /*6a50*/  SHF.R.S32.HI R0, RZ, 0x18, R52 ;  /* 0x00000018ff007819 */ /* 0x000fe20000011434 */
[----:B------:R-:W-:Y:S01]  /*6a60*/  IMAD R24, R2, R40, R24 ;  /* 0x0000002802187224 */ /* 0x000fe200078e0218 */
[----:B------:R-:W-:Y:S01]  /*6a70*/  MOV R2, R50 ;  /* 0x0000003200027202 */ /* 0x000fe20000000f00 */
[----:B------:R-:W-:Y:S01]  /*6a80*/  IMAD R26, R38, R31, RZ ;  /* 0x0000001f261a7224 */ /* 0x000fe200078e02ff */
[----:B------:R-:W-:Y:S01]  /*6a90*/  I2IP.S8.S32.SAT R17, R22, R21, RZ ;  /* 0x0000001516117239 */ /* 0x000fe200000014ff */
[-C--:B------:R-:W-:Y:S02]  /*6aa0*/  IMAD R25, R0, R40.reuse, R25 ;  /* 0x0000002800197224 */ /* 0x080fe400078e0219 */
[-C--:B------:R-:W-:Y:S01]  /*6ab0*/  IMAD R26, R43, R40.reuse, R26 ;  /* 0x000000282b1a7224 */ /* 0x080fe200078e021a */
[----:B------:R-:W-:Y:S01]  /*6ac0*/  I2IP.S8.S32.SAT R17, R20, R19, R17 ;  /* 0x0000001314117239 */ /* 0x000fe20000001411 */
[-C--:B------:R-:W-:Y:S02]  /*6ad0*/  IMAD R27, R2, R40.reuse, R27 ;  /* 0x00000028021b7224 */ /* 0x080fe400078e021b */
[-C--:B------:R-:W-:Y:S01]  /*6ae0*/  IMAD R28, R3, R40.reuse, R28 ;  /* 0x00000028031c7224 */ /* 0x080fe200078e021c */
[----:B------:R-:W-:Y:S01]  /*6af0*/  I2IP.S8.S32.SAT R18, R26, R25, RZ ;  /* 0x000000191a127239 */ /* 0x000fe200000014ff */
[-C--:B------:R-:W-:Y:S02]  /*6b00*/  IMAD R29, R4, R40.reuse, R29 ;  /* 0x00000028041d7224 */ /* 0x080fe400078e021d */
[----:B------:R-:W-:Y:S01]  /*6b10*/  IMAD R30, R47, R40, R30 ;  /* 0x000000282f1e7224 */ /* 0x000fe200078e021e */
[----:B------:R-:W-:Y:S04]  /*6b20*/  I2IP.S8.S32.SAT R18, R24, R23, R18 ;  /* 0x0000001718127239 */ /* 0x000fe80000001412 */
[----:B------:R-:W-:Y:S04]  /*6b30*/  I2IP.S8.S32.SAT R29, R30, R29, RZ ;  /* 0x0000001d1e1d7239 */ /* 0x000fe800000014ff */
[----:B------:R-:W-:Y:S05]  /*6b40*/  I2IP.S8.S32.SAT R19, R28, R27, R29 ;  /* 0x0000001b1c137239 */ /* 0x000fea000000141d */
[----:B------:R1:W-:Y:S01]  /*6b50*/  STS.128 [R79+0x1010], R16 ;  /* 0x001010104f007388 */ /* 0x0003e20000000c00 */
[----:B------:R-:W-:Y:S01]  /*6b60*/  @!PT LDS RZ, [RZ] ;  /* 0x00000000fffff984 */ /* 0x000fe20000000800 */
[----:B------:R-:W-:Y:S01]  /*6b70*/  @!PT LDS RZ, [RZ] ;  /* 0x00000000fffff984 */ /* 0x000fe20000000800 */
[----:B------:R-:W-:Y:S01]  /*6b80*/  @!PT LDS RZ, [RZ] ;  /* 0x00000000fffff984 */ /* 0x000fe20000000800 */
[----:B------:R-:W-:Y:S01]  /*6b90*/  @!PT LDS RZ, [RZ] ;  /* 0x00000000fffff984 */ /* 0x000fe20000000800 */
[----:B------:R3:W-:Y:S07]  /*6ba0*/  MEMBAR.ALL.CTA ;  /* 0x0000000000007992 */ /* 0x0007ee0000008000 */
[----:B---3--:R-:W3:Y:S02]  /*6bb0*/  FENCE.VIEW.ASYNC.S ;  /* 0x00000000000073c6 */ /* 0x008ee40000000000 */
[----:B---3--:R-:W-:Y:S06]  /*6bc0*/  BAR.SYNC.DEFER_BLOCKING 0x1, 0x80 ;  /* 0x0042000000007b1d */ /* 0x008fec0000010000 */
[----:B------:R-:W-:Y:S05]  /*6bd0*/  @P0 BRA `(.L_x_112) ;  /* 0x0000000000300947 */ /* 0x000fea0003800000 */
[----:B------:R-:W-:Y:S02]  /*6be0*/  UIADD3 UR4, UPT, UPT, UR44, 0x1200, URZ ;  /* 0x000012002c047890 */ /* 0x000fe4000fffe0ff */
[----:B------:R-:W-:Y:S02]  /*6bf0*/  USHF.L.U32 UR9, UR46, 0x6, URZ ;  /* 0x000000062e097899 */ /* 0x000fe400080006ff */
[----:B------:R-:W-:Y:S02]  /*6c00*/  USHF.L.U32 UR10, UR45, 0x6, URZ ;  /* 0x000000062d0a7899 */ /* 0x000fe400080006ff */
[----:B------:R-:W-:Y:S01]  /*6c10*/  MOV R88, UR4 ;  /* 0x0000000400587c02 */ /* 0x000fe20008000f00 */
[----:B------:R-:W-:Y:S01]  /*6c20*/  UIADD3 UR4, UP0, UPT, UR62, 0x680, URZ ;  /* 0x000006803e047890 */ /* 0x000fe2000ff1e0ff */
[----:B------:R-:W-:Y:S02]  /*6c30*/  UMOV UR11, UR36 ;  /* 0x00000024000b7c82 */ /* 0x000fe40008000000 */
[----:B------:R-:W-:Y:S01]  /*6c40*/  R2UR UR8, R88 ;  /* 0x00000000580872ca */ /* 0x000fe200000e0000 */
[----:B------:R-:W-:Y:S11]  /*6c50*/  UIADD3.X UR5, UPT, UPT, URZ, UR63, URZ, UP0, !UPT ;  /* 0x0000003fff057290 */ /* 0x000ff600087fe4ff */
[----:B------:R-:W-:Y:S01]  /*6c60*/  @!UPT UIADD3 URZ, UPT, UPT, URZ, URZ, URZ ;  /* 0x000000fffffff290 */ /* 0x000fe2000fffe0ff */
[----:B------:R3:W-:Y:S01]  /*6c70*/  UTMASTG.3D [UR8], [UR4] ;  /* 0x00000008040073b5 */ /* 0x0007e20008010000 */
[----:B------:R0:W-:Y:S01]  /*6c80*/  UTMACMDFLUSH ;  /* 0x00000000000079b7 */ /* 0x0001e20000000000 */
[----:B---3--:R-:W-:Y:S04]  /*6c90*/  DEPBAR.LE SB0, 0x0 ;  /* 0x000080000000791a */ /* 0x008fe80000000000 */
.L_x_112:
[----:B------:R-:W-:Y:S05]  /*6ca0*/  BSYNC.RECONVERGENT B0 ;  /* 0x0000000000007941 */ /* 0x000fea0003800200 */
.L_x_111:
[----:B------:R-:W-:Y:S01]  /*6cb0*/  BAR.SYNC.DEFER_BLOCKING 0x1, 0x80 ;  /* 0x0042000000007b1d */ /* 0x000fe20000010000 */
[----:B------:R-:W-:Y:S01]  /*6cc0*/  ISETP.NE.AND P0, PT, R84, 0x2, PT ;  /* 0x000000025400780c */ /* 0x000fe20003f05270 */
[----:B------:R-:W-:Y:S01]  /*6cd0*/  UISETP.NE.AND UP0, UPT, UR47, URZ, UPT ;  /* 0x000000ff2f00728c */ /* 0x000fe2000bf05270 */
[----:B------:R-:W-:Y:S01]  /*6ce0*/  ISETP.NE.AND P1, PT, R36, 0x4, PT ;  /* 0x000000042400780c */ /* 0x000fe20003f25270 */
[----:B------:R-:W-:Y:S01]  /*6cf0*/  UIADD3 UR46, UPT, UPT, UR37, UR57, URZ ;  /* 0x00000039252e7290 */ /* 0x000fe2000fffe0ff */
[----:B------:R-:W-:Y:S01]  /*6d00*/  SEL R2, RZ, 0x1, P0 ;  /* 0x00000001ff027807 */ /* 0x000fe20000000000 */
[----:B------:R-:W-:Y:S01]  /*6d10*/  UIADD3 UR45, UPT, UPT, UR38, UR60, URZ ;  /* 0x0000003c262d7290 */ /* 0x000fe2000fffe0ff */
[----:B------:R-:W-:Y:S02]  /*6d20*/  SEL R0, RZ, 0x1, P1 ;  /* 0x00000001ff007807 */ /* 0x000fe40000800000 */
[----:B------:R-:W-:Y:S02]  /*6d30*/  LOP3.LUT R86, R86, R2, RZ, 0x3c, !PT ;  /* 0x0000000256567212 */ /* 0x000fe400078e3cff */
[----:B------:R-:W-:Y:S02]  /*6d40*/  LOP3.LUT R87, R87, R0, RZ, 0x3c, !PT ;  /* 0x0000000057577212 */ /* 0x000fe400078e3cff */
[----:B------:R-:W-:Y:S02]  /*6d50*/  SEL R84, R84, RZ, P0 ;  /* 0x000000ff54547207 */ /* 0x000fe40000000000 */
[----:B------:R-:W-:Y:S01]  /*6d60*/  SEL R36, R36, RZ, P1 ;  /* 0x000000ff24247207 */ /* 0x000fe20000800000 */
[----:B------:R-:W-:Y:S01]  /*6d70*/  UMOV UR36, UR54 ;  /* 0x0000003600247c82 */ /* 0x000fe20008000000 */
[----:B------:R-:W-:Y:S05]  /*6d80*/  BRA.U UP0, `(.L_x_113) ;  /* 0xffffffe5002c7547 */ /* 0x000fea000b83ffff */
[----:B------:R-:W-:Y:S05]  /*6d90*/  EXIT ;  /* 0x000000000000794d */ /* 0x000fea0003800000 */
.L_x_24:
[----:B--2---:R2:W3:Y:S02]  /*6da0*/  SYNCS.PHASECHK.TRANS64.TRYWAIT P0, [R0+URZ+0xe0], R2 ;  /* 0x0000e002000075a7 */ /* 0x0044e400080011ff */
[----:B---3--:R-:W-:Y:S05]  /*6db0*/  @!P0 NANOSLEEP.SYNCS 0x989680 ;  /* 0x009896800000895d */ /* 0x008fea0003900000 */
[----:B------:R-:W3:Y:S02]  /*6dc0*/  @!P0 SYNCS.PHASECHK.TRANS64 P0, [R0+URZ+0xe0], R2 ;  /* 0x0000e002000085a7 */ /* 0x000ee400080010ff */
[----:B---3--:R-:W-:Y:S05]  /*6dd0*/  @!P0 BRA `(.L_x_24) ;  /* 0xfffffffc00f08947 */ /* 0x008fea000383ffff */
[----:B------:R-:W-:Y:S05]  /*6de0*/  BRA `(.L_x_114) ;  /* 0xffffffa800fc7947 */ /* 0x000fea000383ffff */
.L_x_27:
[----:B-1----:R-:W-:-:S07]  /*6df0*/  MOV R0, UR33 ;  /* 0x0000002100007c02 */ /* 0x002fce0008000f00 */
.L_x_115:
[----:B-1----:R1:W2:Y:S02]  /*6e00*/  SYNCS.PHASECHK.TRANS64.TRYWAIT P0, [R0+URZ+0x28], R3 ;  /* 0x00002803000075a7 */ /* 0x0022a400080011ff */
[----:B--2---:R-:W-:Y:S05]  /*6e10*/  @!P0 NANOSLEEP.SYNCS 0x989680 ;  /* 0x009896800000895d */ /* 0x004fea0003900000 */
[----:B------:R-:W2:Y:S02]  /*6e20*/  @!P0 SYNCS.PHASECHK.TRANS64 P0, [R0+URZ+0x28], R3 ;  /* 0x00002803000085a7 */ /* 0x000ea400080010ff */
[----:B--2---:R-:W-:Y:S05]  /*6e30*/  @!P0 BRA `(.L_x_115) ;  /* 0xfffffffc00f08947 */ /* 0x004fea000383ffff */
[----:B------:R-:W-:Y:S05]  /*6e40*/  BRA `(.L_x_26) ;  /* 0xffffffac00547947 */ /* 0x000fea000383ffff */
.L_x_34:
[----:B-1----:R-:W-:-:S07]  /*6e50*/  MOV R0, UR17 ;  /* 0x0000001100007c02 */ /* 0x002fce0008000f00 */
.L_x_116:
[----:B-1----:R1:W2:Y:S02]  /*6e60*/  SYNCS.PHASECHK.TRANS64.TRYWAIT P0, [R0+URZ+0x28], R3 ;  /* 0x00002803000075a7 */ /* 0x0022a400080011ff */
[----:B--2---:R-:W-:Y:S05]  /*6e70*/  @!P0 NANOSLEEP.SYNCS 0x989680 ;  /* 0x009896800000895d */ /* 0x004fea0003900000 */
[----:B------:R-:W2:Y:S02]  /*6e80*/  @!P0 SYNCS.PHASECHK.TRANS64 P0, [R0+URZ+0x28], R3 ;  /* 0x00002803000085a7 */ /* 0x000ea400080010ff */
[----:B--2---:R-:W-:Y:S05]  /*6e90*/  @!P0 BRA `(.L_x_116) ;  /* 0xfffffffc00f08947 */ /* 0x004fea000383ffff */
[----:B------:R-:W-:Y:S05]  /*6ea0*/  BRA `(.L_x_33) ;  /* 0xffffffb000147947 */ /* 0x000fea000383ffff */
.L_x_39:
[----:B-1----:R1:W2:Y:S02]  /*6eb0*/  SYNCS.PHASECHK.TRANS64.TRYWAIT P0, [R3+URZ+0x70], R0 ;  /* 0x00007000030075a7 */ /* 0x0022a400080011ff */
[----:B--2---:R-:W-:Y:S05]  /*6ec0*/  @!P0 NANOSLEEP.SYNCS 0x989680 ;  /* 0x009896800000895d */ /* 0x004fea0003900000 */
[----:B------:R-:W2:Y:S02]  /*6ed0*/  @!P0 SYNCS.PHASECHK.TRANS64 P0, [R3+URZ+0x70], R0 ;  /* 0x00007000030085a7 */ /* 0x000ea400080010ff */
[----:B--2---:R-:W-:Y:S05]  /*6ee0*/  @!P0 BRA `(.L_x_39) ;  /* 0xfffffffc00f08947 */ /* 0x004fea000383ffff */
[----:B------:R-:W-:Y:S05]  /*6ef0*/  BRA `(.L_x_117) ;  /* 0xffffffb000bc7947 */ /* 0x000fea000383ffff */
.L_x_43:
[----:B------:R-:W-:-:S07]  /*6f00*/  MOV R0, UR4 ;  /* 0x0000000400007c02 */ /* 0x000fce0008000f00 */
.L_x_118:
[----:B-1----:R1:W2:Y:S02]  /*6f10*/  SYNCS.PHASECHK.TRANS64.TRYWAIT P0, [R0+URZ], R2 ;  /* 0x00000002000075a7 */ /* 0x0022a400080011ff */
[----:B--2---:R-:W-:Y:S05]  /*6f20*/  @!P0 NANOSLEEP.SYNCS 0x989680 ;  /* 0x009896800000895d */ /* 0x004fea0003900000 */
[----:B------:R-:W2:Y:S02]  /*6f30*/  @!P0 SYNCS.PHASECHK.TRANS64 P0, [R0+URZ], R2 ;  /* 0x00000002000085a7 */ /* 0x000ea400080010ff */
[----:B--2---:R-:W-:Y:S05]  /*6f40*/  @!P0 BRA `(.L_x_118) ;  /* 0xfffffffc00f08947 */ /* 0x004fea000383ffff */
[----:B------:R-:W-:Y:S05]  /*6f50*/  BRA `(.L_x_119) ;  /* 0xffffffb800607947 */ /* 0x000fea000383ffff */
.L_x_44:
[----:B------:R-:W-:-:S07]  /*6f60*/  MOV R0, UR5 ;  /* 0x0000000500007c02 */ /* 0x000fce0008000f00 */
.L_x_120:
[----:B-1----:R1:W2:Y:S02]  /*6f70*/  SYNCS.PHASECHK.TRANS64.TRYWAIT P0, [R0+URZ], R3 ;  /* 0x00000003000075a7 */ /* 0x0022a400080011ff */
[----:B--2---:R-:W-:Y:S05]  /*6f80*/  @!P0 NANOSLEEP.SYNCS 0x989680 ;  /* 0x009896800000895d */ /* 0x004fea0003900000 */
[----:B------:R-:W2:Y:S02]  /*6f90*/  @!P0 SYNCS.PHASECHK.TRANS64 P0, [R0+URZ], R3 ;  /* 0x00000003000085a7 */ /* 0x000ea400080010ff */
[----:B--2---:R-:W-:Y:S05]  /*6fa0*/  @!P0 BRA `(.L_x_120) ;  /* 0xfffffffc00f08947 */ /* 0x004fea000383ffff */
[----:B------:R-:W-:Y:S05]  /*6fb0*/  BRA `(.L_x_121) ;  /* 0xffffffb8006c7947 */ /* 0x000fea000383ffff */
.L_x_45:
[----:B------:R-:W-:-:S07]  /*6fc0*/  MOV R0, UR5 ;  /* 0x0000000500007c02 */ /* 0x000fce0008000f00 */
.L_x_122:
[----:B-1----:R1:W2:Y:S02]  /*6fd0*/  SYNCS.PHASECHK.TRANS64.TRYWAIT P0, [R0+URZ], R3 ;  /* 0x00000003000075a7 */ /* 0x0022a400080011ff */
[----:B--2---:R-:W-:Y:S05]  /*6fe0*/  @!P0 NANOSLEEP.SYNCS 0x989680 ;  /* 0x009896800000895d */ /* 0x004fea0003900000 */
[----:B------:R-:W2:Y:S02]  /*6ff0*/  @!P0 SYNCS.PHASECHK.TRANS64 P0, [R0+URZ], R3 ;  /* 0x00000003000085a7 */ /* 0x000ea400080010ff */
[----:B--2---:R-:W-:Y:S05]  /*7000*/  @!P0 BRA `(.L_x_122) ;  /* 0xfffffffc00f08947 */ /* 0x004fea000383ffff */
[----:B------:R-:W-:Y:S05]  /*7010*/  BRA `(.L_x_123) ;  /* 0xffffffb800787947 */ /* 0x000fea000383ffff */
.L_x_46:
[----:B------:R-:W-:-:S07]  /*7020*/  MOV R0, UR5 ;  /* 0x0000000500007c02 */ /* 0x000fce0008000f00 */
.L_x_124:
[----:B-1----:R1:W2:Y:S02]  /*7030*/  SYNCS.PHASECHK.TRANS64.TRYWAIT P0, [R0+URZ], R3 ;  /* 0x00000003000075a7 */ /* 0x0022a400080011ff */
[----:B--2---:R-:W-:Y:S05]  /*7040*/  @!P0 NANOSLEEP.SYNCS 0x989680 ;  /* 0x009896800000895d */ /* 0x004fea0003900000 */
[----:B------:R-:W2:Y:S02]  /*7050*/  @!P0 SYNCS.PHASECHK.TRANS64 P0, [R0+URZ], R3 ;  /* 0x00000003000085a7 */ /* 0x000ea400080010ff */
[----:B--2---:R-:W-:Y:S05]  /*7060*/  @!P0 BRA `(.L_x_124) ;  /* 0xfffffffc00f08947 */ /* 0x004fea000383ffff */
[----:B------:R-:W-:Y:S05]  /*7070*/  BRA `(.L_x_125) ;  /* 0xffffffb800847947 */ /* 0x000fea000383ffff */
.L_x_49:
[----:B-1----:R1:W2:Y:S02]  /*7080*/  SYNCS.PHASECHK.TRANS64.TRYWAIT P0, [R2+URZ+0xd0], R4 ;  /* 0x0000d004020075a7 */ /* 0x0022a400080011ff */
[----:B--2---:R-:W-:Y:S05]  /*7090*/  @!P0 NANOSLEEP.SYNCS 0x989680 ;  /* 0x009896800000895d */ /* 0x004fea0003900000 */
[----:B------:R-:W2:Y:S02]  /*70a0*/  @!P0 SYNCS.PHASECHK.TRANS64 P0, [R2+URZ+0xd0], R4 ;  /* 0x0000d004020085a7 */ /* 0x000ea400080010ff */
[----:B--2---:R-:W-:Y:S05]  /*70b0*/  @!P0 BRA `(.L_x_49) ;  /* 0xfffffffc00f08947 */ /* 0x004fea000383ffff */
[----:B------:R-:W-:Y:S05]  /*70c0*/  BRA `(.L_x_126) ;  /* 0xffffffb800e07947 */ /* 0x000fea000383ffff */
.L_x_50:
[----:B------:R-:W-:-:S07]  /*70d0*/  MOV R2, UR4 ;  /* 0x0000000400027c02 */ /* 0x000fce0008000f00 */
.L_x_127:
[----:B-1----:R1:W2:Y:S02]  /*70e0*/  SYNCS.PHASECHK.TRANS64.TRYWAIT P0, [R2+URZ+0x80], R5 ;  /* 0x00008005020075a7 */ /* 0x0022a400080011ff */
[----:B--2---:R-:W-:Y:S05]  /*70f0*/  @!P0 NANOSLEEP.SYNCS 0x989680 ;  /* 0x009896800000895d */ /* 0x004fea0003900000 */
[----:B------:R-:W2:Y:S02]  /*7100*/  @!P0 SYNCS.PHASECHK.TRANS64 P0, [R2+URZ+0x80], R5 ;  /* 0x00008005020085a7 */ /* 0x000ea400080010ff */
[----:B--2---:R-:W-:Y:S05]  /*7110*/  @!P0 BRA `(.L_x_127) ;  /* 0xfffffffc00f08947 */ /* 0x004fea000383ffff */
[----:B------:R-:W-:Y:S05]  /*7120*/  BRA `(.L_x_128) ;  /* 0xffffffb800f07947 */ /* 0x000fea000383ffff */
.L_x_51:
[----:B-1----:R1:W2:Y:S02]  /*7130*/  SYNCS.PHASECHK.TRANS64.TRYWAIT P1, [R2+URZ+0x70], R4 ;  /* 0x00007004020075a7 */ /* 0x0022a400080211ff */
[----:B--2---:R-:W-:Y:S05]  /*7140*/  @!P1 NANOSLEEP.SYNCS 0x989680 ;  /* 0x009896800000995d */ /* 0x004fea0003900000 */
[----:B------:R-:W2:Y:S02]  /*7150*/  @!P1 SYNCS.PHASECHK.TRANS64 P1, [R2+URZ+0x70], R4 ;  /* 0x00007004020095a7 */ /* 0x000ea400080210ff */
[----:B--2---:R-:W-:Y:S05]  /*7160*/  @!P1 BRA `(.L_x_51) ;  /* 0xfffffffc00f09947 */ /* 0x004fea000383ffff */
[----:B------:R-:W-:Y:S05]  /*7170*/  BRA `(.L_x_129) ;  /* 0xffffffbc00207947 */ /* 0x000fea000383ffff */
.L_x_54:
[----:B------:R-:W-:-:S07]  /*7180*/  MOV R0, UR4 ;  /* 0x0000000400007c02 */ /* 0x000fce0008000f00 */
.L_x_130:
[----:B-1----:R1:W2:Y:S02]  /*7190*/  SYNCS.PHASECHK.TRANS64.TRYWAIT P0, [R0+URZ+0x80], R2 ;  /* 0x00008002000075a7 */ /* 0x0022a400080011ff */
[----:B--2---:R-:W-:Y:S05]  /*71a0*/  @!P0 NANOSLEEP.SYNCS 0x989680 ;  /* 0x009896800000895d */ /* 0x004fea0003900000 */
[----:B------:R-:W2:Y:S02]  /*71b0*/  @!P0 SYNCS.PHASECHK.TRANS64 P0, [R0+URZ+0x80], R2 ;  /* 0x00008002000085a7 */ /* 0x000ea400080010ff */
[----:B--2---:R-:W-:Y:S05]  /*71c0*/  @!P0 BRA `(.L_x_130) ;  /* 0xfffffffc00f08947 */ /* 0x004fea000383ffff */
[----:B------:R-:W-:Y:S05]  /*71d0*/  BRA `(.L_x_53) ;  /* 0xffffffbc00747947 */ /* 0x000fea000383ffff */
.L_x_63:
[----:B-1----:R-:W-:-:S04]  /*71e0*/  MOV R5, UR5 ;  /* 0x0000000500057c02 */ /* 0x002fc80008000f00 */
[----:B------:R1:W2:Y:S03]  /*71f0*/  SYNCS.PHASECHK.TRANS64.TRYWAIT P0, [R5+URZ+0x8], R6 ;  /* 0x00000806050075a7 */ /* 0x0002a600080011ff */
[----:B--2---:R-:W-:Y:S05]  /*7200*/  @!P0 NANOSLEEP.SYNCS 0x989680 ;  /* 0x009896800000895d */ /* 0x004fea0003900000 */
[----:B------:R-:W2:Y:S02]  /*7210*/  @!P0 SYNCS.PHASECHK.TRANS64 P0, [R5+URZ+0x8], R6 ;  /* 0x00000806050085a7 */ /* 0x000ea400080010ff */
[----:B--2---:R-:W-:Y:S05]  /*7220*/  @!P0 BRA `(.L_x_63) ;  /* 0xfffffffc00ec8947 */ /* 0x004fea000383ffff */
[----:B------:R-:W-:Y:S05]  /*7230*/  BRA `(.L_x_62) ;  /* 0xffffffc000287947 */ /* 0x000fea000383ffff */
.L_x_65:
[----:B------:R-:W-:Y:S01]  /*7240*/  BSSY B0, `(.L_x_131) ;  /* 0x0000006000007945 */ /* 0x000fe20003800000 */
[----:B------:R-:W-:-:S07]  /*7250*/  MOV R15, 0xffffffff ;  /* 0xffffffff000f7802 */ /* 0x000fce0000000f00 */
[----:B-1---5:R-:W-:Y:S05]  /*7260*/  WARPSYNC.COLLECTIVE R15, `(.L_x_132) ;  /* 0x000000000f0c7348 */ /* 0x022fea0003c00000 */
[----:B------:R-:W-:Y:S02]  /*7270*/  ELECT P6, UR79, PT ;  /* 0x00000000004f782f */ /* 0x000fe400038c0000 */
[----:B------:R-:W-:Y:S01]  /*7280*/  MOV R14, UR79 ;  /* 0x0000004f000e7c02 */ /* 0x000fe20008000f00 */
[----:B-1---5:R-:W-:Y:S10]  /*7290*/  ENDCOLLECTIVE ;  /* 0x000000000000791b */ /* 0x022ff40003800000 */
.L_x_132:
[----:B------:R-:W-:Y:S05]  /*72a0*/  BSYNC B0 ;  /* 0x0000000000007941 */ /* 0x000fea0003800000 */
.L_x_131:
[----:B------:R-:W-:Y:S01]  /*72b0*/  PLOP3.LUT P0, PT, P6, PT, PT, 0x80, 0x8 ;  /* 0x000000000008781c */ /* 0x000fe2000370f070 */
[----:B------:R-:W-:-:S12]  /*72c0*/  BRA `(.L_x_133) ;  /* 0xffffffc000547947 */ /* 0x000fd8000383ffff */
.L_x_67:
[----:B-1----:R-:W-:-:S04]  /*72d0*/  MOV R0, UR5 ;  /* 0x0000000500007c02 */ /* 0x002fc80008000f00 */
[----:B------:R1:W2:Y:S03]  /*72e0*/  SYNCS.PHASECHK.TRANS64.TRYWAIT P0, [R0+URZ+0x8], R4 ;  /* 0x00000804000075a7 */ /* 0x0002a600080011ff */
[----:B--2---:R-:W-:Y:S05]  /*72f0*/  @!P0 NANOSLEEP.SYNCS 0x989680 ;  /* 0x009896800000895d */ /* 0x004fea0003900000 */
[----:B------:R-:W2:Y:S02]  /*7300*/  @!P0 SYNCS.PHASECHK.TRANS64 P0, [R0+URZ+0x8], R4 ;  /* 0x00000804000085a7 */ /* 0x000ea400080010ff */
[----:B--2---:R-:W-:Y:S05]  /*7310*/  @!P0 BRA `(.L_x_67) ;  /* 0xfffffffc00ec8947 */ /* 0x004fea000383ffff */
[----:B------:R-:W-:Y:S05]  /*7320*/  BRA `(.L_x_66) ;  /* 0xffffffc000587947 */ /* 0x000fea000383ffff */
.L_x_68:
[----:B-1----:R1:W2:Y:S02]  /*7330*/  SYNCS.PHASECHK.TRANS64.TRYWAIT P0, [R0+URZ+0x70], R4 ;  /* 0x00007004000075a7 */ /* 0x0022a400080011ff */
[----:B--2---:R-:W-:Y:S05]  /*7340*/  @!P0 NANOSLEEP.SYNCS 0x989680 ;  /* 0x009896800000895d */ /* 0x004fea0003900000 */
[----:B------:R-:W2:Y:S02]  /*7350*/  @!P0 SYNCS.PHASECHK.TRANS64 P0, [R0+URZ+0x70], R4 ;  /* 0x00007004000085a7 */ /* 0x000ea400080010ff */
[----:B--2---:R-:W-:Y:S05]  /*7360*/  @!P0 BRA `(.L_x_68) ;  /* 0xfffffffc00f08947 */ /* 0x004fea000383ffff */
[----:B------:R-:W-:Y:S05]  /*7370*/  BRA `(.L_x_134) ;  /* 0xffffffc400347947 */ /* 0x000fea000383ffff */
.L_x_70:
[----:B------:R-:W-:-:S07]  /*7380*/  MOV R0, UR23 ;  /* 0x0000001700007c02 */ /* 0x000fce0008000f00 */
.L_x_135:
[----:B-1----:R1:W2:Y:S02]  /*7390*/  SYNCS.PHASECHK.TRANS64.TRYWAIT P0, [R0+URZ+0xb0], R4 ;  /* 0x0000b004000075a7 */ /* 0x0022a400080011ff */
[----:B--2---:R-:W-:Y:S05]  /*73a0*/  @!P0 NANOSLEEP.SYNCS 0x989680 ;  /* 0x009896800000895d */ /* 0x004fea0003900000 */
[----:B------:R-:W2:Y:S02]  /*73b0*/  @!P0 SYNCS.PHASECHK.TRANS64 P0, [R0+URZ+0xb0], R4 ;  /* 0x0000b004000085a7 */ /* 0x000ea400080010ff */
[----:B--2---:R-:W-:Y:S05]  /*73c0*/  @!P0 BRA `(.L_x_135) ;  /* 0xfffffffc00f08947 */ /* 0x004fea000383ffff */
[----:B------:R-:W-:Y:S05]  /*73d0*/  BRA `(.L_x_136) ;  /* 0xffffffc400807947 */ /* 0x000fea000383ffff */
.L_x_73:
[----:B------:R-:W-:Y:S07]  /*73e0*/  MOV R0, UR5 ;  /* 0x0000000500007c02 */ /* 0x000fee0008000f00 */
.L_x_137:
[----:B-1----:R1:W2:Y:S02]  /*73f0*/  SYNCS.PHASECHK.TRANS64.TRYWAIT P0, [R0+URZ], R4 ;  /* 0x00000004000075a7 */ /* 0x0022a400080011ff */
[----:B--2---:R-:W-:Y:S05]  /*7400*/  @!P0 NANOSLEEP.SYNCS 0x989680 ;  /* 0x009896800000895d */ /* 0x004fea0003900000 */
[----:B------:R-:W2:Y:S02]  /*7410*/  @!P0 SYNCS.PHASECHK.TRANS64 P0, [R0+URZ], R4 ;  /* 0x00000004000085a7 */ /* 0x000ea400080010ff */
[----:B--2---:R-:W-:Y:S05]  /*7420*/  @!P0 BRA `(.L_x_137) ;  /* 0xfffffffc00f08947 */ /* 0x004fea000383ffff */
[----:B------:R-:W-:Y:S05]  /*7430*/  BRA `(.L_x_72) ;  /* 0xffffffc400947947 */ /* 0x000fea000383ffff */
.L_x_77:
[----:B-1----:R-:W-:-:S07]  /*7440*/  MOV R0, UR4 ;  /* 0x0000000400007c02 */ /* 0x002fce0008000f00 */
.L_x_138:
[----:B-1----:R1:W2:Y:S02]  /*7450*/  SYNCS.PHASECHK.TRANS64.TRYWAIT P0, [R0+URZ], R2 ;  /* 0x00000002000075a7 */ /* 0x0022a400080011ff */
[----:B--2---:R-:W-:Y:S05]  /*7460*/  @!P0 NANOSLEEP.SYNCS 0x989680 ;  /* 0x009896800000895d */ /* 0x004fea0003900000 */
[----:B------:R-:W2:Y:S02]  /*7470*/  @!P0 SYNCS.PHASECHK.TRANS64 P0, [R0+URZ], R2 ;  /* 0x00000002000085a7 */ /* 0x000ea400080010ff */
[----:B--2---:R-:W-:Y:S05]  /*7480*/  @!P0 BRA `(.L_x_138) ;  /* 0xfffffffc00f08947 */ /* 0x004fea000383ffff */
[----:B------:R-:W-:Y:S05]  /*7490*/  BRA `(.L_x_139) ;  /* 0xffffffc800607947 */ /* 0x000fea000383ffff */
.L_x_78:
[----:B------:R-:W-:-:S07]  /*74a0*/  MOV R0, UR5 ;  /* 0x0000000500007c02 */ /* 0x000fce0008000f00 */
.L_x_140:
[----:B-1----:R1:W2:Y:S02]  /*74b0*/  SYNCS.PHASECHK.TRANS64.TRYWAIT P0, [R0+URZ], R3 ;  /* 0x00000003000075a7 */ /* 0x0022a400080011ff */
[----:B--2---:R-:W-:Y:S05]  /*74c0*/  @!P0 NANOSLEEP.SYNCS 0x989680 ;  /* 0x009896800000895d */ /* 0x004fea0003900000 */
[----:B------:R-:W2:Y:S02]  /*74d0*/  @!P0 SYNCS.PHASECHK.TRANS64 P0, [R0+URZ], R3 ;  /* 0x00000003000085a7 */ /* 0x000ea400080010ff */
[----:B--2---:R-:W-:Y:S05]  /*74e0*/  @!P0 BRA `(.L_x_140) ;  /* 0xfffffffc00f08947 */ /* 0x004fea000383ffff */
[----:B------:R-:W-:Y:S05]  /*74f0*/  BRA `(.L_x_141) ;  /* 0xffffffc8006c7947 */ /* 0x000fea000383ffff */
.L_x_79:
[----:B------:R-:W-:-:S07]  /*7500*/  MOV R0, UR5 ;  /* 0x0000000500007c02 */ /* 0x000fce0008000f00 */
.L_x_142:
[----:B-1----:R1:W2:Y:S02]  /*7510*/  SYNCS.PHASECHK.TRANS64.TRYWAIT P0, [R0+URZ], R3 ;  /* 0x00000003000075a7 */ /* 0x0022a400080011ff */
[----:B--2---:R-:W-:Y:S05]  /*7520*/  @!P0 NANOSLEEP.SYNCS 0x989680 ;  /* 0x009896800000895d */ /* 0x004fea0003900000 */
[----:B------:R-:W2:Y:S02]  /*7530*/  @!P0 SYNCS.PHASECHK.TRANS64 P0, [R0+URZ], R3 ;  /* 0x00000003000085a7 */ /* 0x000ea400080010ff */
[----:B--2---:R-:W-:Y:S05]  /*7540*/  @!P0 BRA `(.L_x_142) ;  /* 0xfffffffc00f08947 */ /* 0x004fea000383ffff */
[----:B------:R-:W-:Y:S05]  /*7550*/  BRA `(.L_x_143) ;  /* 0xffffffc800787947 */ /* 0x000fea000383ffff */
.L_x_82:
[----:B------:R-:W-:-:S07]  /*7560*/  MOV R0, UR17 ;  /* 0x0000001100007c02 */ /* 0x000fce0008000f00 */
.L_x_144:
[----:B-1----:R1:W2:Y:S02]  /*7570*/  SYNCS.PHASECHK.TRANS64.TRYWAIT P1, [R0+URZ+0xf0], R2 ;  /* 0x0000f002000075a7 */ /* 0x0022a400080211ff */
[----:B--2---:R-:W-:Y:S05]  /*7580*/  @!P1 NANOSLEEP.SYNCS 0x989680 ;  /* 0x009896800000995d */ /* 0x004fea0003900000 */
[----:B------:R-:W2:Y:S02]  /*7590*/  @!P1 SYNCS.PHASECHK.TRANS64 P1, [R0+URZ+0xf0], R2 ;  /* 0x0000f002000095a7 */ /* 0x000ea400080210ff */
[----:B--2---:R-:W-:Y:S05]  /*75a0*/  @!P1 BRA `(.L_x_144) ;  /* 0xfffffffc00f09947 */ /* 0x004fea000383ffff */
[----:B------:R-:W-:Y:S05]  /*75b0*/  BRA `(.L_x_145) ;  /* 0xffffffc800c47947 */ /* 0x000fea000383ffff */
.L_x_87:
[----:B--2---:R2:W3:Y:S02]  /*75c0*/  SYNCS.PHASECHK.TRANS64.TRYWAIT P0, [R7+URZ+0x70], R0 ;  /* 0x00007000070075a7 */ /* 0x0044e400080011ff */
[----:B---3--:R-:W-:Y:S05]  /*75d0*/  @!P0 NANOSLEEP.SYNCS 0x989680 ;  /* 0x009896800000895d */ /* 0x008fea0003900000 */
[----:B------:R-:W3:Y:S02]  /*75e0*/  @!P0 SYNCS.PHASECHK.TRANS64 P0, [R7+URZ+0x70], R0 ;  /* 0x00007000070085a7 */ /* 0x000ee400080010ff */
[----:B---3--:R-:W-:Y:S05]  /*75f0*/  @!P0 BRA `(.L_x_87) ;  /* 0xfffffffc00f08947 */ /* 0x008fea000383ffff */
[----:B------:R-:W-:Y:S05]  /*7600*/  BRA `(.L_x_146) ;  /* 0xffffffcc00e07947 */ /* 0x000fea000383ffff */
.L_x_90:
[----:B-1----:R-:W-:Y:S07]  /*7610*/  MOV R0, UR17 ;  /* 0x0000001100007c02 */ /* 0x002fee0008000f00 */
.L_x_147:
[----:B-1----:R1:W2:Y:S02]  /*7620*/  SYNCS.PHASECHK.TRANS64.TRYWAIT P2, [R0+URZ+0x68], R7 ;  /* 0x00006807000075a7 */ /* 0x0022a400080411ff */
[----:B--2---:R-:W-:Y:S05]  /*7630*/  @!P2 NANOSLEEP.SYNCS 0x989680 ;  /* 0x009896800000a95d */ /* 0x004fea0003900000 */
[----:B------:R-:W2:Y:S02]  /*7640*/  @!P2 SYNCS.PHASECHK.TRANS64 P2, [R0+URZ+0x68], R7 ;  /* 0x000068070000a5a7 */ /* 0x000ea400080410ff */
[----:B--2---:R-:W-:Y:S05]  /*7650*/  @!P2 BRA `(.L_x_147) ;  /* 0xfffffffc00f0a947 */ /* 0x004fea000383ffff */
[----:B------:R-:W-:Y:S05]  /*7660*/  BRA `(.L_x_89) ;  /* 0xffffffd400407947 */ /* 0x000fea000383ffff */
.L_x_93:
[----:B-1----:R-:W-:Y:S07]  /*7670*/  MOV R0, UR17 ;  /* 0x0000001100007c02 */ /* 0x002fee0008000f00 */
.L_x_148:
[----:B-1----:R1:W2:Y:S02]  /*7680*/  SYNCS.PHASECHK.TRANS64.TRYWAIT P0, [R0+URZ+0x58], R6 ;  /* 0x00005806000075a7 */ /* 0x0022a400080011ff */
[----:B--2---:R-:W-:Y:S05]  /*7690*/  @!P0 NANOSLEEP.SYNCS 0x989680 ;  /* 0x009896800000895d */ /* 0x004fea0003900000 */
[----:B------:R-:W2:Y:S02]  /*76a0*/  @!P0 SYNCS.PHASECHK.TRANS64 P0, [R0+URZ+0x58], R6 ;  /* 0x00005806000085a7 */ /* 0x000ea400080010ff */
[----:B--2---:R-:W-:Y:S05]  /*76b0*/  @!P0 BRA `(.L_x_148) ;  /* 0xfffffffc00f08947 */ /* 0x004fea000383ffff */
[----:B------:R-:W-:Y:S05]  /*76c0*/  BRA `(.L_x_149) ;  /* 0xffffffd400907947 */ /* 0x000fea000383ffff */
.L_x_96:
[----:B--2---:R2:W3:Y:S02]  /*76d0*/  SYNCS.PHASECHK.TRANS64.TRYWAIT P0, [R3+URZ+0x70], R0 ;  /* 0x00007000030075a7 */ /* 0x0044e400080011ff */
[----:B---3--:R-:W-:Y:S05]  /*76e0*/  @!P0 NANOSLEEP.SYNCS 0x989680 ;  /* 0x009896800000895d */ /* 0x008fea0003900000 */
[----:B------:R-:W3:Y:S02]  /*76f0*/  @!P0 SYNCS.PHASECHK.TRANS64 P0, [R3+URZ+0x70], R0 ;  /* 0x00007000030085a7 */ /* 0x000ee400080010ff */
[----:B---3--:R-:W-:Y:S05]  /*7700*/  @!P0 BRA `(.L_x_96) ;  /* 0xfffffffc00f08947 */ /* 0x008fea000383ffff */
[----:B------:R-:W-:Y:S05]  /*7710*/  BRA `(.L_x_150) ;  /* 0xffffffd800dc7947 */ /* 0x000fea000383ffff */
.L_x_107:
[----:B-1----:R-:W-:Y:S04]  /*7720*/  MOV R0, UR44 ;  /* 0x0000002c00007c02 */ /* 0x002fe80008000f00 */
[----:B------:R1:W2:Y:S03]  /*7730*/  SYNCS.PHASECHK.TRANS64.TRYWAIT P1, [R0+URZ+0x50], R3 ;  /* 0x00005003000075a7 */ /* 0x0002a600080211ff */
[----:B--2---:R-:W-:Y:S05]  /*7740*/  @!P1 NANOSLEEP.SYNCS 0x989680 ;  /* 0x009896800000995d */ /* 0x004fea0003900000 */
[----:B------:R-:W2:Y:S02]  /*7750*/  @!P1 SYNCS.PHASECHK.TRANS64 P1, [R0+URZ+0x50], R3 ;  /* 0x00005003000095a7 */ /* 0x000ea400080210ff */
[----:B--2---:R-:W-:Y:S05]  /*7760*/  @!P1 BRA `(.L_x_107) ;  /* 0xfffffffc00ec9947 */ /* 0x004fea000383ffff */
[----:B------:R-:W-:Y:S05]  /*7770*/  BRA `(.L_x_106) ;  /* 0xffffffe800187947 */ /* 0x000fea000383ffff */
.L_x_109:
[----:B------:R1:W1:Y:S02]  /*7780*/  SYNCS.PHASECHK.TRANS64.TRYWAIT P1, [R83+URZ+0x90], R4 ;  /* 0x00009004530075a7 */ /* 0x00026400080211ff */
[----:B-1----:R-:W-:Y:S05]  /*7790*/  @!P1 NANOSLEEP.SYNCS 0x989680 ;  /* 0x009896800000995d */ /* 0x002fea0003900000 */
[----:B------:R-:W1:Y:S02]  /*77a0*/  @!P1 SYNCS.PHASECHK.TRANS64 P1, [R83+URZ+0x90], R4 ;  /* 0x00009004530095a7 */ /* 0x000e6400080210ff */
[----:B-1----:R-:W-:Y:S05]  /*77b0*/  @!P1 BRA `(.L_x_109) ;  /* 0xfffffffc00f09947 */ /* 0x002fea000383ffff */
[----:B------:R-:W-:Y:S05]  /*77c0*/  BRA `(.L_x_108) ;  /* 0xffffffe800547947 */ /* 0x000fea000383ffff */
        .weak           $__internal_0_$__cuda_sm10x_tcgen05_guardrail_trap_col_being_dealloced_not_returned_by_alloc
        .type           $__internal_0_$__cuda_sm10x_tcgen05_guardrail_trap_col_being_dealloced_not_returned_by_alloc,@function
        .size           $__internal_0_$__cuda_sm10x_tcgen05_guardrail_trap_col_being_dealloced_not_returned_by_alloc,($__internal_1_$__cuda_sm10x_tcgen05_guardrail_trap_phase_invalid_during_alloc - $__internal_0_$__cuda_sm10x_tcgen05_guardrail_trap_col_being_dealloced_not_returned_by_alloc)
$__internal_0_$__cuda_sm10x_tcgen05_guardrail_trap_col_being_dealloced_not_returned_by_alloc:
[----:B------:R-:W-:Y:S05]  /*77d0*/  BPT.TRAP 0x1 ;  /* 0x000000040000795c */ /* 0x000fea0000300000 */
[----:B------:R-:W-:-:S04]  /*77e0*/  HFMA2 R3, -RZ, RZ, 0, 0 ;  /* 0x00000000ff037431 */ /* 0x000fc800000001ff */
[----:B------:R-:W-:Y:S05]  /*77f0*/  RET.REL.NODEC R2 `(_ZN7cutlass13device_kernelINS_4gemm6kernel13GemmUniversalIN4cute5tupleIJiiiiEEENS1_10collective13CollectiveMmaINS1_35MainloopSm100TmaUmmaWarpSpecializedILi5ELi2ELi4ENS5_IJNS4_1CILi2EEESB_NSA_ILi1EEEEEEEENS5_IJNSA_ILi128EEENSA_ILi64EEESG_EEEaNS5_IJlSC_lEEEaSI_NS4_8TiledMMAINS4_8MMA_AtomIJNS4_21SM100_MMA_S8_2x1SM_SSIaaiLi128ELi64ELNS4_4UMMA5MajorE0ELSN_0ELNSM_8SaturateE0EEEEEENS4_6LayoutINS5_IJSC_SC_SC_EEENS5_IJNSA_ILi0EEEST_ST_EEEEENS5_IJNS4_10UnderscoreESW_SW_EEEEENS4_28SM100_TMA_2SM_LOAD_MULTICASTENS4_14ComposedLayoutINS4_7SwizzleILi2ELi4ELi3EEENS4_18smem_ptr_flag_bitsILi8EEENSR_INS5_IJNSA_ILi8EEESG_EEENS5_IJSG_SC_EEEEEEEvNS4_8identityENS4_18SM100_TMA_2SM_LOADES19_vS1A_EENS_8epilogue10collective18CollectiveEpilogueINS1D_23Sm100TmaWarpSpecializedILi1ELi1ELi32ELb0ELb0EEEJNS5_IJSG_SG_SG_EEENS5_IJNSR_ISG_SC_EES1J_EEEaSI_aSI_NS1D_6fusion15FusionCallbacksIS1H_NS1L_17LinearCombinationIaiaiLNS_15FloatRoundStyleE2EEES1I_S1K_JEEENS4_5SM1004TMEM4LOAD26SM100_TMEM_LOAD_32dp32b32xENS4_13SM90_TMA_LOADES19_NS4_39AutoVectorizingCopyWithAssumedAlignmentILi128EEENS4_14SM90_TMA_STOREES19_S1X_S1X_EEEvvEEEEvNT_6ParamsE) ;  /* 0xffffff8802007950 */ /* 0x000fea0003c3ffff */
        .weak           $__internal_1_$__cuda_sm10x_tcgen05_guardrail_trap_phase_invalid_during_alloc
        .type           $__internal_1_$__cuda_sm10x_tcgen05_guardrail_trap_phase_invalid_during_alloc,@function
        .size           $__internal_1_$__cuda_sm10x_tcgen05_guardrail_trap_phase_invalid_during_alloc,($__internal_2_$__cuda_sm10x_tcgen05_guardrail_trap_unallocated_columns_being_dealloced - $__internal_1_$__cuda_sm10x_tcgen05_guardrail_trap_phase_invalid_during_alloc)
$__internal_1_$__cuda_sm10x_tcgen05_guardrail_trap_phase_invalid_during_alloc:
[----:B------:R-:W-:Y:S05]  /*7800*/  BPT.TRAP 0x1 ;  /* 0x000000040000795c */ /* 0x000fea0000300000 */
[----:B------:R-:W-:-:S04]  /*7810*/  MOV R5, 0x0 ;  /* 0x0000000000057802 */ /* 0x000fc80000000f00 */
[----:B------:R-:W-:Y:S05]  /*7820*/  RET.REL.NODEC R4 `(_ZN7cutlass13device_kernelINS_4gemm6kernel13GemmUniversalIN4cute5tupleIJiiiiEEENS1_10collective13CollectiveMmaINS1_35MainloopSm100TmaUmmaWarpSpecializedILi5ELi2ELi4ENS5_IJNS4_1CILi2EEESB_NSA_ILi1EEEEEEEENS5_IJNSA_ILi128EEENSA_ILi64EEESG_EEEaNS5_IJlSC_lEEEaSI_NS4_8TiledMMAINS4_8MMA_AtomIJNS4_21SM100_MMA_S8_2x1SM_SSIaaiLi128ELi64ELNS4_4UMMA5MajorE0ELSN_0ELNSM_8SaturateE0EEEEEENS4_6LayoutINS5_IJSC_SC_SC_EEENS5_IJNSA_ILi0EEEST_ST_EEEEENS5_IJNS4_10UnderscoreESW_SW_EEEEENS4_28SM100_TMA_2SM_LOAD_MULTICASTENS4_14ComposedLayoutINS4_7SwizzleILi2ELi4ELi3EEENS4_18smem_ptr_flag_bitsILi8EEENSR_INS5_IJNSA_ILi8EEESG_EEENS5_IJSG_SC_EEEEEEEvNS4_8identityENS4_18SM100_TMA_2SM_LOADES19_vS1A_EENS_8epilogue10collective18CollectiveEpilogueINS1D_23Sm100TmaWarpSpecializedILi1ELi1ELi32ELb0ELb0EEEJNS5_IJSG_SG_SG_EEENS5_IJNSR_ISG_SC_EES1J_EEEaSI_aSI_NS1D_6fusion15FusionCallbacksIS1H_NS1L_17LinearCombinationIaiaiLNS_15FloatRoundStyleE2EEES1I_S1K_JEEENS4_5SM1004TMEM4LOAD26SM100_TMEM_LOAD_32dp32b32xENS4_13SM90_TMA_LOADES19_NS4_39AutoVectorizingCopyWithAssumedAlignmentILi128EEENS4_14SM90_TMA_STOREES19_S1X_S1X_EEEvvEEEEvNT_6ParamsE) ;  /* 0xffffff8404f47950 */ /* 0x000fea0003c3ffff */
        .weak           $__internal_2_$__cuda_sm10x_tcgen05_guardrail_trap_unallocated_columns_being_dealloced
        .type           $__internal_2_$__cuda_sm10x_tcgen05_guardrail_trap_unallocated_columns_being_dealloced,@function
        .size           $__internal_2_$__cuda_sm10x_tcgen05_guardrail_trap_unallocated_columns_being_dealloced,(.L_x_152 - $__internal_2_$__cuda_sm10x_tcgen05_guardrail_trap_unallocated_columns_being_dealloced)
$__internal_2_$__cuda_sm10x_tcgen05_guardrail_trap_unallocated_columns_being_dealloced:
[----:B------:R-:W-:Y:S05]  /*7830*/  BPT.TRAP 0x1 ;  /* 0x000000040000795c */ /* 0x000fea0000300000 */
[----:B------:R-:W-:-:S04]  /*7840*/  HFMA2 R3, -RZ, RZ, 0, 0 ;  /* 0x00000000ff037431 */ /* 0x000fc800000001ff */
[----:B------:R-:W-:Y:S05]  /*7850*/  RET.REL.NODEC R2 `(_ZN7cutlass13device_kernelINS_4gemm6kernel13GemmUniversalIN4cute5tupleIJiiiiEEENS1_10collective13CollectiveMmaINS1_35MainloopSm100TmaUmmaWarpSpecializedILi5ELi2ELi4ENS5_IJNS4_1CILi2EEESB_NSA_ILi1EEEEEEEENS5_IJNSA_ILi128EEENSA_ILi64EEESG_EEEaNS5_IJlSC_lEEEaSI_NS4_8TiledMMAINS4_8MMA_AtomIJNS4_21SM100_MMA_S8_2x1SM_SSIaaiLi128ELi64ELNS4_4UMMA5MajorE0ELSN_0ELNSM_8SaturateE0EEEEEENS4_6LayoutINS5_IJSC_SC_SC_EEENS5_IJNSA_ILi0EEEST_ST_EEEEENS5_IJNS4_10UnderscoreESW_SW_EEEEENS4_28SM100_TMA_2SM_LOAD_MULTICASTENS4_14ComposedLayoutINS4_7SwizzleILi2ELi4ELi3EEENS4_18smem_ptr_flag_bitsILi8EEENSR_INS5_IJNSA_ILi8EEESG_EEENS5_IJSG_SC_EEEEEEEvNS4_8identityENS4_18SM100_TMA_2SM_LOADES19_vS1A_EENS_8epilogue10collective18CollectiveEpilogueINS1D_23Sm100TmaWarpSpecializedILi1ELi1ELi32ELb0ELb0EEEJNS5_IJSG_SG_SG_EEENS5_IJNSR_ISG_SC_EES1J_EEEaSI_aSI_NS1D_6fusion15FusionCallbacksIS1H_NS1L_17LinearCombinationIaiaiLNS_15FloatRoundStyleE2EEES1I_S1K_JEEENS4_5SM1004TMEM4LOAD26SM100_TMEM_LOAD_32dp32b32xENS4_13SM90_TMA_LOADES19_NS4_39AutoVectorizingCopyWithAssumedAlignmentILi128EEENS4_14SM90_TMA_STOREES19_S1X_S1X_EEEvvEEEEvNT_6ParamsE) ;  /* 0xffffff8402e87950 */ /* 0x000fea0003c3ffff */
.L_x_151:
[----:B------:R-:W-:-:S00]  /*7860*/  BRA `(.L_x_151) ;  /* 0xfffffffc00fc7947 */ /* 0x000fc0000383ffff */
[----:B------:R-:W-:-:S00]  /*7870*/  NOP ;  /* 0x0000000000007918 */ /* 0x000fc00000000000 */
        /* <DEDUP_REMOVED lines=8> */
.L_x_152:


//--------------------- .nv.global.init           --------------------------
	.section	.nv.global.init,"aw",@progbits
.nv.global.init:
	.type		$str$27,@object
	.size		$str$27,($str$28 - $str$27)
$str$27:
        /*0000*/ 	.byte	0x28, 0x61, 0x64, 0x64, 0x72, 0x65, 0x73, 0x73, 0x20, 0x26, 0x20, 0x6d, 0x61, 0x73, 0x6b, 0x29
        /*0010*/ 	.byte	0x20, 0x3d, 0x3d, 0x20, 0x30, 0x00
	.type		$str$28,@object
	.size		$str$28,($str$26 - $str$28)
$str$28:
        /*0016*/ 	.byte	0x2f, 0x74, 0x6d, 0x70, 0x2f, 0x63, 0x75, 0x74, 0x6c, 0x61, 0x73, 0x73, 0x5f, 0x73, 0x77, 0x65
        /*0026*/ 	.byte	0x65, 0x70, 0x5f, 0x73, 0x72, 0x63, 0x2f, 0x69, 0x6e, 0x63, 0x6c, 0x75, 0x64, 0x65, 0x2f, 0x63
        /*0036*/ 	.byte	0x75, 0x74, 0x65, 0x2f, 0x70, 0x6f, 0x69, 0x6e, 0x74, 0x65, 0x72, 0x5f, 0x66, 0x6c, 0x61, 0x67
        /*0046*/ 	.byte	0x67, 0x65, 0x64, 0x2e, 0x68, 0x70, 0x70, 0x00
	.type		$str$26,@object
	.size		$str$26,($str$25 - $str$26)
$str$26:
        /*004e*/ 	.byte	0x2f, 0x74, 0x6d, 0x70, 0x2f, 0x63, 0x75, 0x74, 0x6c, 0x61, 0x73, 0x73, 0x5f, 0x73, 0x77, 0x65
        /*005e*/ 	.byte	0x65, 0x70, 0x5f, 0x73, 0x72, 0x63, 0x2f, 0x69, 0x6e, 0x63, 0x6c, 0x75, 0x64, 0x65, 0x2f, 0x63
        /*006e*/ 	.byte	0x75, 0x74, 0x65, 0x2f, 0x61, 0x74, 0x6f, 0x6d, 0x2f, 0x63, 0x6f, 0x70, 0x79, 0x5f, 0x74, 0x72
        /*007e*/ 	.byte	0x61, 0x69, 0x74, 0x73, 0x5f, 0x73, 0x6d, 0x31, 0x30, 0x30, 0x2e, 0x68, 0x70, 0x70, 0x00
	.type		$str$25,@object
	.size		$str$25,(__unnamed_1 - $str$25)
$str$25:
        /*008d*/ 	.byte	0x28, 0x28, 0x75, 0x69, 0x6e, 0x74, 0x33, 0x32, 0x5f, 0x74, 0x28, 0x74, 0x68, 0x72, 0x65, 0x61
        /*009d*/ 	.byte	0x64, 0x49, 0x64, 0x78, 0x2e, 0x78, 0x29, 0x20, 0x2f, 0x20, 0x33, 0x32, 0x29, 0x20, 0x25, 0x20
        /*00ad*/ 	.byte	0x34, 0x29, 0x20, 0x3d, 0x3d, 0x20, 0x28, 0x28, 0x28, 0x74, 0x6d, 0x65, 0x6d, 0x5f, 0x61, 0x64
        /*00bd*/ 	.byte	0x64, 0x72, 0x20, 0x3e, 0x3e, 0x20, 0x31, 0x36, 0x29, 0x20, 0x2f, 0x20, 0x33, 0x32, 0x29, 0x20
        /*00cd*/ 	.byte	0x25, 0x20, 0x34, 0x29, 0x00
	.type		__unnamed_1,@object
	.size		__unnamed_1,(__unnamed_2 - __unnamed_1)
__unnamed_1:
        /*00d2*/ 	.byte	0x61, 0x75, 0x74, 0x6f, 0x20, 0x63, 0x75, 0x74, 0x65, 0x3a, 0x3a, 0x61, 0x73, 0x5f, 0x70, 0x6f
        /* <DEDUP_REMOVED lines=24> */
        /*0262*/ 	.byte	0x00
	.type		__unnamed_2,@object
	.size		__unnamed_2,(.L_2 - __unnamed_2)
__unnamed_2:
        /* <DEDUP_REMOVED lines=41> */
.L_2:


//--------------------- .nv.shared._ZN7cutlass13device_kernelINS_4gemm6kernel13GemmUniversalIN4cute5tupleIJiiiiEEENS1_10collective13CollectiveMmaINS1_35MainloopSm100TmaUmmaWarpSpecializedILi5ELi2ELi4ENS5_IJNS4_1CILi2EEESB_NSA_ILi1EEEEEEEENS5_IJNSA_ILi128EEENSA_ILi64EEESG_EEEaNS5_IJlSC_lEEEaSI_NS4_8TiledMMAINS4_8MMA_AtomIJNS4_21SM100_MMA_S8_2x1SM_SSIaaiLi128ELi64ELNS4_4UMMA5MajorE0ELSN_0ELNSM_8SaturateE0EEEEEENS4_6LayoutINS5_IJSC_SC_SC_EEENS5_IJNSA_ILi0EEEST_ST_EEEEENS5_IJNS4_10UnderscoreESW_SW_EEEEENS4_28SM100_TMA_2SM_LOAD_MULTICASTENS4_14ComposedLayoutINS4_7SwizzleILi2ELi4ELi3EEENS4_18smem_ptr_flag_bitsILi8EEENSR_INS5_IJNSA_ILi8EEESG_EEENS5_IJSG_SC_EEEEEEEvNS4_8identityENS4_18SM100_TMA_2SM_LOADES19_vS1A_EENS_8epilogue10collective18CollectiveEpilogueINS1D_23Sm100TmaWarpSpecializedILi1ELi1ELi32ELb0ELb0EEEJNS5_IJSG_SG_SG_EEENS5_IJNSR_ISG_SC_EES1J_EEEaSI_aSI_NS1D_6fusion15FusionCallbacksIS1H_NS1L_17LinearCombinationIaiaiLNS_15FloatRoundStyleE2EEES1I_S1K_JEEENS4_5SM1004TMEM4LOAD26SM100_TMEM_LOAD_32dp32b32xENS4_13SM90_TMA_LOADES19_NS4_39AutoVectorizingCopyWithAssumedAlignmentILi128EEENS4_14SM90_TMA_STOREES19_S1X_S1X_EEEvvEEEEvNT_6ParamsE --------------------------
	.section	.nv.shared._ZN7cutlass13device_kernelINS_4gemm6kernel13GemmUniversalIN4cute5tupleIJiiiiEEENS1_10collective13CollectiveMmaINS1_35MainloopSm100TmaUmmaWarpSpecializedILi5ELi2ELi4ENS5_IJNS4_1CILi2EEESB_NSA_ILi1EEEEEEEENS5_IJNSA_ILi128EEENSA_ILi64EEESG_EEEaNS5_IJlSC_lEEEaSI_NS4_8TiledMMAINS4_8MMA_AtomIJNS4_21SM100_MMA_S8_2x1SM_SSIaaiLi128ELi64ELNS4_4UMMA5MajorE0ELSN_0ELNSM_8SaturateE0EEEEEENS4_6LayoutINS5_IJSC_SC_SC_EEENS5_IJNSA_ILi0EEEST_ST_EEEEENS5_IJNS4_10UnderscoreESW_SW_EEEEENS4_28SM100_TMA_2SM_LOAD_MULTICASTENS4_14ComposedLayoutINS4_7SwizzleILi2ELi4ELi3EEENS4_18smem_ptr_flag_bitsILi8EEENSR_INS5_IJNSA_ILi8EEESG_EEENS5_IJSG_SC_EEEEEEEvNS4_8identityENS4_18SM100_TMA_2SM_LOADES19_vS1A_EENS_8epilogue10collective18CollectiveEpilogueINS1D_23Sm100TmaWarpSpecializedILi1ELi1ELi32ELb0ELb0EEEJNS5_IJSG_SG_SG_EEENS5_IJNSR_ISG_SC_EES1J_EEEaSI_aSI_NS1D_6fusion15FusionCallbacksIS1H_NS1L_17LinearCombinationIaiaiLNS_15FloatRoundStyleE2EEES1I_S1K_JEEENS4_5SM1004TMEM4LOAD26SM100_TMEM_LOAD_32dp32b32xENS4_13SM90_TMA_LOADES19_NS4_39AutoVectorizingCopyWithAssumedAlignmentILi128EEENS4_14SM90_TMA_STOREES19_S1X_S1X_EEEvvEEEEvNT_6ParamsE,"aw",@nobits
	.sectionflags	@""
	.align	16
	.zero		1024


//--------------------- .nv.shared.reserved.0     --------------------------
	.section	.nv.shared.reserved.0,"aw",@nobits
	.weak		__nv_reservedSMEM_offset_0_alias
	.size		__nv_reservedSMEM_offset_0_alias, 0, 64
	.other		__nv_reservedSMEM_offset_0_alias,@"STO_CUDA_RESERVED_SHARED STV_DEFAULT"
__nv_reservedSMEM_offset_0_alias:
	.zero		0
.nv.shared.reserved.0:
	.zero		64
	.weak		__nv_reservedSMEM_tcgen05_partition
	.type		__nv_reservedSMEM_tcgen05_partition,@object
	.size		__nv_reservedSMEM_tcgen05_partition,(.L_0 - __nv_reservedSMEM_tcgen05_partition)
__nv_reservedSMEM_tcgen05_partition:
	.zero		32
.L_0:


//--------------------- .nv.global                --------------------------
	.section	.nv.global,"aw",@nobits
.nv.global:
	.type		_ZN40_INTERNAL_de56ff77_4_k_cu_14816178_116174cute1_E,@object
	.size		_ZN40_INTERNAL_de56ff77_4_k_cu_14816178_116174cute1_E,(_ZN40_INTERNAL_de56ff77_4_k_cu_14816178_116174cuda3std3__45__cpo6cbeginE - _ZN40_INTERNAL_de56ff77_4_k_cu_14816178_116174cute1_E)
_ZN40_INTERNAL_de56ff77_4_k_cu_14816178_116174cute1_E:
	.zero		1
	.type		_ZN40_INTERNAL_de56ff77_4_k_cu_14816178_116174cuda3std3__45__cpo6cbeginE,@object
	.size		_ZN40_INTERNAL_de56ff77_4_k_cu_14816178_116174cuda3std3__45__cpo6cbeginE,(_ZN40_INTERNAL_de56ff77_4_k_cu_14816178_116174cuda3std3__48in_placeE - _ZN40_INTERNAL_de56ff77_4_k_cu_14816178_116174cuda3std3__45__cpo6cbeginE)
_ZN40_INTERNAL_de56ff77_4_k_cu_14816178_116174cuda3std3__45__cpo6cbeginE:
	.zero		1
	.type		_ZN40_INTERNAL_de56ff77_4_k_cu_14816178_116174cuda3std3__48in_placeE,@object
	.size		_ZN40_INTERNAL_de56ff77_4_k_cu_14816178_116174cuda3std3__48in_placeE,(_ZN40_INTERNAL_de56ff77_4_k_cu_14816178_116174cuda3std6ranges3__45__cpo9iter_moveE - _ZN40_INTERNAL_de56ff77_4_k_cu_14816178_116174cuda3std3__48in_placeE)
_ZN40_INTERNAL_de56ff77_4_k_cu_14816178_116174cuda3std3__48in_placeE:
	.zero		1
	.type		_ZN40_INTERNAL_de56ff77_4_k_cu_14816178_116174cuda3std6ranges3__45__cpo9iter_moveE,@object
	.size		_ZN40_INTERNAL_de56ff77_4_k_cu_14816178_116174cuda3std6ranges3__45__cpo9iter_moveE,(_ZN40_INTERNAL_de56ff77_4_k_cu_14816178_116174cuda3std3__45__cpo5beginE - _ZN40_INTERNAL_de56ff77_4_k_cu_14816178_116174cuda3std6ranges3__45__cpo9iter_moveE)
_ZN40_INTERNAL_de56ff77_4_k_cu_14816178_116174cuda3std6ranges3__45__cpo9iter_moveE:
	.zero		1
	.type		_ZN40_INTERNAL_de56ff77_4_k_cu_14816178_116174cuda3std3__45__cpo5beginE,@object
	.size		_ZN40_INTERNAL_de56ff77_4_k_cu_14816178_116174cuda3std3__45__cpo5beginE,(_ZN40_INTERNAL_de56ff77_4_k_cu_14816178_116174cuda3std3__442_GLOBAL__N__de56ff77_4_k_cu_14816178_116176ignoreE - _ZN40_INTERNAL_de56ff77_4_k_cu_14816178_116174cuda3std3__45__cpo5beginE)
_ZN40_INTERNAL_de56ff77_4_k_cu_14816178_116174cuda3std3__45__cpo5beginE:
	.zero		1
	.type		_ZN40_INTERNAL_de56ff77_4_k_cu_14816178_116174cuda3std3__442_GLOBAL__N__de56ff77_4_k_cu_14816178_116176ignoreE,@object
	.size		_ZN40_INTERNAL_de56ff77_4_k_cu_14816178_116174cuda3std3__442_GLOBAL__N__de56ff77_4_k_cu_14816178_116176ignoreE,(_ZN40_INTERNAL_de56ff77_4_k_cu_14816178_116174cute7productE - _ZN40_INTERNAL_de56ff77_4_k_cu_14816178_116174cuda3std3__442_GLOBAL__N__de56ff77_4_k_cu_14816178_116176ignoreE)
_ZN40_INTERNAL_de56ff77_4_k_cu_14816178_116174cuda3std3__442_GLOBAL__N__de56ff77_4_k_cu_14816178_116176ignoreE:
	.zero		1
	.type		_ZN40_INTERNAL_de56ff77_4_k_cu_14816178_116174cute7productE,@object
	.size		_ZN40_INTERNAL_de56ff77_4_k_cu_14816178_116174cute7productE,(_ZN40_INTERNAL_de56ff77_4_k_cu_14816178_116174cuda3std3__45__cpo3endE - _ZN40_INTERNAL_de56ff77_4_k_cu_14816178_116174cute7productE)
_ZN40_INTERNAL_de56ff77_4_k_cu_14816178_116174cute7productE:
	.zero		1
	.type		_ZN40_INTERNAL_de56ff77_4_k_cu_14816178_116174cuda3std3__45__cpo3endE,@object
	.size		_ZN40_INTERNAL_de56ff77_4_k_cu_14816178_116174cuda3std3__45__cpo3endE,(_ZN40_INTERNAL_de56ff77_4_k_cu_14816178_116174cuda3std3__419piecewise_constructE - _ZN40_INTERNAL_de56ff77_4_k_cu_14816178_116174cuda3std3__45__cpo3endE)
_ZN40_INTERNAL_de56ff77_4_k_cu_14816178_116174cuda3std3__45__cpo3endE:
	.zero		1
	.type		_ZN40_INTERNAL_de56ff77_4_k_cu_14816178_116174cuda3std3__419piecewise_constructE,@object
	.size		_ZN40_INTERNAL_de56ff77_4_k_cu_14816178_116174cuda3std3__419piecewise_constructE,(_ZN40_INTERNAL_de56ff77_4_k_cu_14816178_116174cuda3std3__45__cpo4cendE - _ZN40_INTERNAL_de56ff77_4_k_cu_14816178_116174cuda3std3__419piecewise_constructE)
_ZN40_INTERNAL_de56ff77_4_k_cu_14816178_116174cuda3std3__419piecewise_constructE:
	.zero		1
	.type		_ZN40_INTERNAL_de56ff77_4_k_cu_14816178_116174cuda3std3__45__cpo4cendE,@object
	.size		_ZN40_INTERNAL_de56ff77_4_k_cu_14816178_116174cuda3std3__45__cpo4cendE,(_ZN40_INTERNAL_de56ff77_4_k_cu_14816178_116174cuda3std6ranges3__45__cpo4swapE - _ZN40_INTERNAL_de56ff77_4_k_cu_14816178_116174cuda3std3__45__cpo4cendE)
_ZN40_INTERNAL_de56ff77_4_k_cu_14816178_116174cuda3std3__45__cpo4cendE:
	.zero		1
	.type		_ZN40_INTERNAL_de56ff77_4_k_cu_14816178_116174cuda3std6ranges3__45__cpo4swapE,@object
	.size		_ZN40_INTERNAL_de56ff77_4_k_cu_14816178_116174cuda3std6ranges3__45__cpo4swapE,(.L_10 - _ZN40_INTERNAL_de56ff77_4_k_cu_14816178_116174cuda3std6ranges3__45__cpo4swapE)
_ZN40_INTERNAL_de56ff77_4_k_cu_14816178_116174cuda3std6ranges3__45__cpo4swapE:
	.zero		1
.L_10:


//--------------------- .nv.constant0._ZN7cutlass13device_kernelINS_4gemm6kernel13GemmUniversalIN4cute5tupleIJiiiiEEENS1_10collective13CollectiveMmaINS1_35MainloopSm100TmaUmmaWarpSpecializedILi5ELi2ELi4ENS5_IJNS4_1CILi2EEESB_NSA_ILi1EEEEEEEENS5_IJNSA_ILi128EEENSA_ILi64EEESG_EEEaNS5_IJlSC_lEEEaSI_NS4_8TiledMMAINS4_8MMA_AtomIJNS4_21SM100_MMA_S8_2x1SM_SSIaaiLi128ELi64ELNS4_4UMMA5MajorE0ELSN_0ELNSM_8SaturateE0EEEEEENS4_6LayoutINS5_IJSC_SC_SC_EEENS5_IJNSA_ILi0EEEST_ST_EEEEENS5_IJNS4_10UnderscoreESW_SW_EEEEENS4_28SM100_TMA_2SM_LOAD_MULTICASTENS4_14ComposedLayoutINS4_7SwizzleILi2ELi4ELi3EEENS4_18smem_ptr_flag_bitsILi8EEENSR_INS5_IJNSA_ILi8EEESG_EEENS5_IJSG_SC_EEEEEEEvNS4_8identityENS4_18SM100_TMA_2SM_LOADES19_vS1A_EENS_8epilogue10collective18CollectiveEpilogueINS1D_23Sm100TmaWarpSpecializedILi1ELi1ELi32ELb0ELb0EEEJNS5_IJSG_SG_SG_EEENS5_IJNSR_ISG_SC_EES1J_EEEaSI_aSI_NS1D_6fusion15FusionCallbacksIS1H_NS1L_17LinearCombinationIaiaiLNS_15FloatRoundStyleE2EEES1I_S1K_JEEENS4_5SM1004TMEM4LOAD26SM100_TMEM_LOAD_32dp32b32xENS4_13SM90_TMA_LOADES19_NS4_39AutoVectorizingCopyWithAssumedAlignmentILi128EEENS4_14SM90_TMA_STOREES19_S1X_S1X_EEEvvEEEEvNT_6ParamsE --------------------------
	.section	.nv.constant0._ZN7cutlass13device_kernelINS_4gemm6kernel13GemmUniversalIN4cute5tupleIJiiiiEEENS1_10collective13CollectiveMmaINS1_35MainloopSm100TmaUmmaWarpSpecializedILi5ELi2ELi4ENS5_IJNS4_1CILi2EEESB_NSA_ILi1EEEEEEEENS5_IJNSA_ILi128EEENSA_ILi64EEESG_EEEaNS5_IJlSC_lEEEaSI_NS4_8TiledMMAINS4_8MMA_AtomIJNS4_21SM100_MMA_S8_2x1SM_SSIaaiLi128ELi64ELNS4_4UMMA5MajorE0ELSN_0ELNSM_8SaturateE0EEEEEENS4_6LayoutINS5_IJSC_SC_SC_EEENS5_IJNSA_ILi0EEEST_ST_EEEEENS5_IJNS4_10UnderscoreESW_SW_EEEEENS4_28SM100_TMA_2SM_LOAD_MULTICASTENS4_14ComposedLayoutINS4_7SwizzleILi2ELi4ELi3EEENS4_18smem_ptr_flag_bitsILi8EEENSR_INS5_IJNSA_ILi8EEESG_EEENS5_IJSG_SC_EEEEEEEvNS4_8identityENS4_18SM100_TMA_2SM_LOADES19_vS1A_EENS_8epilogue10collective18CollectiveEpilogueINS1D_23Sm100TmaWarpSpecializedILi1ELi1ELi32ELb0ELb0EEEJNS5_IJSG_SG_SG_EEENS5_IJNSR_ISG_SC_EES1J_EEEaSI_aSI_NS1D_6fusion15FusionCallbacksIS1H_NS1L_17LinearCombinationIaiaiLNS_15FloatRoundStyleE2EEES1I_S1K_JEEENS4_5SM1004TMEM4LOAD26SM100_TMEM_LOAD_32dp32b32xENS4_13SM90_TMA_LOADES19_NS4_39AutoVectorizingCopyWithAssumedAlignmentILi128EEENS4_14SM90_TMA_STOREES19_S1X_S1X_EEEvvEEEEvNT_6ParamsE,"a",@progbits
	.sectionflags	@""
	.align	4
.nv.constant0._ZN7cutlass13device_kernelINS_4gemm6kernel13GemmUniversalIN4cute5tupleIJiiiiEEENS1_10collective13CollectiveMmaINS1_35MainloopSm100TmaUmmaWarpSpecializedILi5ELi2ELi4ENS5_IJNS4_1CILi2EEESB_NSA_ILi1EEEEEEEENS5_IJNSA_ILi128EEENSA_ILi64EEESG_EEEaNS5_IJlSC_lEEEaSI_NS4_8TiledMMAINS4_8MMA_AtomIJNS4_21SM100_MMA_S8_2x1SM_SSIaaiLi128ELi64ELNS4_4UMMA5MajorE0ELSN_0ELNSM_8SaturateE0EEEEEENS4_6LayoutINS5_IJSC_SC_SC_EEENS5_IJNSA_ILi0EEEST_ST_EEEEENS5_IJNS4_10UnderscoreESW_SW_EEEEENS4_28SM100_TMA_2SM_LOAD_MULTICASTENS4_14ComposedLayoutINS4_7SwizzleILi2ELi4ELi3EEENS4_18smem_ptr_flag_bitsILi8EEENSR_INS5_IJNSA_ILi8EEESG_EEENS5_IJSG_SC_EEEEEEEvNS4_8identityENS4_18SM100_TMA_2SM_LOADES19_vS1A_EENS_8epilogue10collective18CollectiveEpilogueINS1D_23Sm100TmaWarpSpecializedILi1ELi1ELi32ELb0ELb0EEEJNS5_IJSG_SG_SG_EEENS5_IJNSR_ISG_SC_EES1J_EEEaSI_aSI_NS1D_6fusion15FusionCallbacksIS1H_NS1L_17LinearCombinationIaiaiLNS_15FloatRoundStyleE2EEES1I_S1K_JEEENS4_5SM1004TMEM4LOAD26SM100_TMEM_LOAD_32dp32b32xENS4_13SM90_TMA_LOADES19_NS4_39AutoVectorizingCopyWithAssumedAlignmentILi128EEENS4_14SM90_TMA_STOREES19_S1X_S1X_EEEvvEEEEvNT_6ParamsE:
	.zero		2944


//--------------------- SYMBOLS --------------------------

	.type		.nv.reservedSmem.offset0,@object
	.size		.nv.reservedSmem.offset0,0x4
	.type		.nv.reservedSmem.cap,@object
	.size		.nv.reservedSmem.cap,0x4
	.type		__assertfail,@function
